//
// Generated by NVIDIA NVVM Compiler
//
// Compiler Build ID: CL-36424714
// Cuda compilation tools, release 13.0, V13.0.88
// Based on NVVM 20.0.0
//

.version 9.0
.target sm_100
.address_size 64

	// .globl	vama_batch_f32

.visible .entry vama_batch_f32(
	.param .u64 .ptr .align 1 vama_batch_f32_param_0,
	.param .u64 .ptr .align 1 vama_batch_f32_param_1,
	.param .u64 .ptr .align 1 vama_batch_f32_param_2,
	.param .u64 .ptr .align 1 vama_batch_f32_param_3,
	.param .u64 .ptr .align 1 vama_batch_f32_param_4,
	.param .u32 vama_batch_f32_param_5,
	.param .u32 vama_batch_f32_param_6,
	.param .u32 vama_batch_f32_param_7,
	.param .u64 .ptr .align 1 vama_batch_f32_param_8,
	.param .u64 .ptr .align 1 vama_batch_f32_param_9
)
{
	.reg .pred 	%p<69>;
	.reg .b32 	%r<114>;
	.reg .b32 	%f<71>;
	.reg .b64 	%rd<61>;
	.reg .b64 	%fd<170>;

	ld.param.u64 	%rd14, [vama_batch_f32_param_0];
	ld.param.u64 	%rd10, [vama_batch_f32_param_1];
	ld.param.u64 	%rd11, [vama_batch_f32_param_2];
	ld.param.u64 	%rd12, [vama_batch_f32_param_3];
	ld.param.u64 	%rd13, [vama_batch_f32_param_4];
	ld.param.u32 	%r66, [vama_batch_f32_param_5];
	ld.param.u32 	%r67, [vama_batch_f32_param_6];
	ld.param.u32 	%r68, [vama_batch_f32_param_7];
	ld.param.u64 	%rd15, [vama_batch_f32_param_8];
	ld.param.u64 	%rd16, [vama_batch_f32_param_9];
	cvta.to.global.u64 	%rd1, %rd16;
	cvta.to.global.u64 	%rd2, %rd15;
	cvta.to.global.u64 	%rd3, %rd14;
	mov.u32 	%r1, %ctaid.x;
	setp.ge.s32 	%p1, %r1, %r68;
	setp.lt.s32 	%p2, %r66, 1;
	or.pred  	%p3, %p2, %p1;
	setp.ge.u32 	%p4, %r67, %r66;
	or.pred  	%p5, %p4, %p3;
	@%p5 bra 	$L__BB0_65;
	cvta.to.global.u64 	%rd17, %rd10;
	cvta.to.global.u64 	%rd18, %rd11;
	mul.wide.u32 	%rd19, %r1, 4;
	add.s64 	%rd20, %rd17, %rd19;
	ld.global.nc.u32 	%r2, [%rd20];
	add.s64 	%rd21, %rd18, %rd19;
	ld.global.nc.u32 	%r69, [%rd21];
	min.s32 	%r70, %r2, %r69;
	setp.lt.s32 	%p6, %r70, 1;
	@%p6 bra 	$L__BB0_65;
	cvta.to.global.u64 	%rd22, %rd12;
	add.s64 	%rd24, %rd22, %rd19;
	ld.global.nc.f32 	%f1, [%rd24];
	cvta.to.global.u64 	%rd25, %rd13;
	add.s64 	%rd26, %rd25, %rd19;
	ld.global.nc.f32 	%f2, [%rd26];
	mul.lo.s32 	%r4, %r66, %r1;
	mov.u32 	%r5, %tid.x;
	setp.ge.u32 	%p7, %r5, %r66;
	@%p7 bra 	$L__BB0_5;
	mov.u32 	%r6, %ntid.x;
	mov.u32 	%r92, %r5;
$L__BB0_4:
	add.s32 	%r71, %r92, %r4;
	mul.wide.s32 	%rd27, %r71, 4;
	add.s64 	%rd28, %rd2, %rd27;
	mov.b32 	%r72, 2143289344;
	st.global.u32 	[%rd28], %r72;
	add.s64 	%rd29, %rd1, %rd27;
	st.global.u32 	[%rd29], %r72;
	add.s32 	%r92, %r92, %r6;
	setp.lt.s32 	%p8, %r92, %r66;
	@%p8 bra 	$L__BB0_4;
$L__BB0_5:
	bar.sync 	0;
	setp.ne.s32 	%p9, %r5, 0;
	@%p9 bra 	$L__BB0_65;
	mul.wide.s32 	%rd30, %r67, 4;
	add.s64 	%rd31, %rd3, %rd30;
	ld.global.nc.f32 	%f25, [%rd31];
	cvt.f64.f32 	%fd143, %f25;
	add.s32 	%r73, %r4, %r67;
	mul.wide.s32 	%rd32, %r73, 4;
	add.s64 	%rd33, %rd2, %rd32;
	st.global.f32 	[%rd33], %f25;
	add.s32 	%r9, %r2, %r67;
	min.s32 	%r10, %r9, %r66;
	add.s32 	%r102, %r67, 1;
	setp.ge.s32 	%p10, %r102, %r10;
	@%p10 bra 	$L__BB0_23;
	not.b32 	%r12, %r67;
	add.s32 	%r13, %r10, %r12;
	sub.s32 	%r75, %r10, %r67;
	add.s32 	%r76, %r75, -2;
	and.b32  	%r14, %r13, 3;
	setp.lt.u32 	%p11, %r76, 3;
	mov.b32 	%r104, 1;
	@%p11 bra 	$L__BB0_18;
	and.b32  	%r15, %r13, -4;
	mov.b32 	%r104, 1;
$L__BB0_9:
	mul.wide.s32 	%rd34, %r102, 4;
	add.s64 	%rd4, %rd3, %rd34;
	ld.global.nc.f32 	%f4, [%rd4];
	abs.f32 	%f26, %f4;
	setp.equ.f32 	%p12, %f26, 0f7F800000;
	@%p12 bra 	$L__BB0_11;
	cvt.rn.f64.s32 	%fd61, %r104;
	add.s32 	%r104, %r104, 1;
	cvt.f64.f32 	%fd62, %f4;
	fma.rn.f64 	%fd63, %fd143, %fd61, %fd62;
	cvt.rn.f64.s32 	%fd64, %r104;
	div.rn.f64 	%fd143, %fd63, %fd64;
$L__BB0_11:
	cvt.rn.f32.f64 	%f27, %fd143;
	add.s32 	%r78, %r102, %r4;
	mul.wide.s32 	%rd35, %r78, 4;
	add.s64 	%rd5, %rd2, %rd35;
	st.global.f32 	[%rd5], %f27;
	ld.global.nc.f32 	%f5, [%rd4+4];
	abs.f32 	%f28, %f5;
	setp.equ.f32 	%p13, %f28, 0f7F800000;
	@%p13 bra 	$L__BB0_13;
	cvt.rn.f64.s32 	%fd65, %r104;
	add.s32 	%r104, %r104, 1;
	cvt.f64.f32 	%fd66, %f5;
	fma.rn.f64 	%fd67, %fd143, %fd65, %fd66;
	cvt.rn.f64.s32 	%fd68, %r104;
	div.rn.f64 	%fd143, %fd67, %fd68;
$L__BB0_13:
	cvt.rn.f32.f64 	%f29, %fd143;
	st.global.f32 	[%rd5+4], %f29;
	ld.global.nc.f32 	%f6, [%rd4+8];
	abs.f32 	%f30, %f6;
	setp.equ.f32 	%p14, %f30, 0f7F800000;
	@%p14 bra 	$L__BB0_15;
	cvt.rn.f64.s32 	%fd69, %r104;
	add.s32 	%r104, %r104, 1;
	cvt.f64.f32 	%fd70, %f6;
	fma.rn.f64 	%fd71, %fd143, %fd69, %fd70;
	cvt.rn.f64.s32 	%fd72, %r104;
	div.rn.f64 	%fd143, %fd71, %fd72;
$L__BB0_15:
	cvt.rn.f32.f64 	%f31, %fd143;
	st.global.f32 	[%rd5+8], %f31;
	ld.global.nc.f32 	%f7, [%rd4+12];
	abs.f32 	%f32, %f7;
	setp.equ.f32 	%p15, %f32, 0f7F800000;
	@%p15 bra 	$L__BB0_17;
	cvt.rn.f64.s32 	%fd73, %r104;
	add.s32 	%r104, %r104, 1;
	cvt.f64.f32 	%fd74, %f7;
	fma.rn.f64 	%fd75, %fd143, %fd73, %fd74;
	cvt.rn.f64.s32 	%fd76, %r104;
	div.rn.f64 	%fd143, %fd75, %fd76;
$L__BB0_17:
	cvt.rn.f32.f64 	%f33, %fd143;
	st.global.f32 	[%rd5+12], %f33;
	add.s32 	%r102, %r102, 4;
	add.s32 	%r79, %r102, %r12;
	setp.eq.s32 	%p16, %r79, %r15;
	@%p16 bra 	$L__BB0_18;
	bra.uni 	$L__BB0_9;
$L__BB0_18:
	setp.eq.s32 	%p17, %r14, 0;
	@%p17 bra 	$L__BB0_23;
	mov.b32 	%r97, 0;
$L__BB0_20:
	.pragma "nounroll";
	mul.wide.s32 	%rd36, %r102, 4;
	add.s64 	%rd37, %rd3, %rd36;
	ld.global.nc.f32 	%f3, [%rd37];
	abs.f32 	%f34, %f3;
	setp.equ.f32 	%p18, %f34, 0f7F800000;
	@%p18 bra 	$L__BB0_22;
	cvt.rn.f64.s32 	%fd77, %r104;
	add.s32 	%r104, %r104, 1;
	cvt.f64.f32 	%fd78, %f3;
	fma.rn.f64 	%fd79, %fd143, %fd77, %fd78;
	cvt.rn.f64.s32 	%fd80, %r104;
	div.rn.f64 	%fd143, %fd79, %fd80;
$L__BB0_22:
	cvt.rn.f32.f64 	%f35, %fd143;
	add.s32 	%r81, %r102, %r4;
	mul.wide.s32 	%rd38, %r81, 4;
	add.s64 	%rd39, %rd2, %rd38;
	st.global.f32 	[%rd39], %f35;
	add.s32 	%r102, %r102, 1;
	add.s32 	%r97, %r97, 1;
	setp.ne.s32 	%p19, %r97, %r14;
	@%p19 bra 	$L__BB0_20;
$L__BB0_23:
	setp.ge.s32 	%p20, %r9, %r66;
	@%p20 bra 	$L__BB0_29;
	cvt.f64.f32 	%fd8, %f2;
	cvt.f64.f32 	%fd9, %f1;
	sub.s32 	%r82, %r66, %r10;
	and.b32  	%r25, %r82, 3;
	setp.eq.s32 	%p21, %r25, 0;
	mov.u32 	%r101, %r10;
	@%p21 bra 	$L__BB0_27;
	mov.b32 	%r100, 0;
	mov.u32 	%r101, %r10;
$L__BB0_26:
	.pragma "nounroll";
	mul.wide.s32 	%rd40, %r101, 4;
	add.s64 	%rd41, %rd3, %rd40;
	ld.global.nc.f32 	%f36, [%rd41];
	abs.f32 	%f37, %f36;
	setp.equ.f32 	%p22, %f37, 0f7F800000;
	cvt.f64.f32 	%fd81, %f36;
	mul.f64 	%fd82, %fd9, %fd81;
	fma.rn.f64 	%fd83, %fd143, %fd8, %fd82;
	selp.f64 	%fd143, %fd143, %fd83, %p22;
	cvt.rn.f32.f64 	%f38, %fd143;
	add.s32 	%r84, %r101, %r4;
	mul.wide.s32 	%rd42, %r84, 4;
	add.s64 	%rd43, %rd2, %rd42;
	st.global.f32 	[%rd43], %f38;
	add.s32 	%r101, %r101, 1;
	add.s32 	%r100, %r100, 1;
	setp.ne.s32 	%p23, %r100, %r25;
	@%p23 bra 	$L__BB0_26;
$L__BB0_27:
	sub.s32 	%r85, %r10, %r66;
	setp.gt.u32 	%p24, %r85, -4;
	@%p24 bra 	$L__BB0_29;
$L__BB0_28:
	mul.wide.s32 	%rd44, %r101, 4;
	add.s64 	%rd45, %rd3, %rd44;
	ld.global.nc.f32 	%f39, [%rd45];
	abs.f32 	%f40, %f39;
	setp.equ.f32 	%p25, %f40, 0f7F800000;
	cvt.f64.f32 	%fd84, %f39;
	mul.f64 	%fd85, %fd9, %fd84;
	fma.rn.f64 	%fd86, %fd143, %fd8, %fd85;
	selp.f64 	%fd87, %fd143, %fd86, %p25;
	cvt.rn.f32.f64 	%f41, %fd87;
	add.s32 	%r86, %r101, %r4;
	mul.wide.s32 	%rd46, %r86, 4;
	add.s64 	%rd47, %rd2, %rd46;
	st.global.f32 	[%rd47], %f41;
	ld.global.nc.f32 	%f42, [%rd45+4];
	abs.f32 	%f43, %f42;
	setp.equ.f32 	%p26, %f43, 0f7F800000;
	cvt.f64.f32 	%fd88, %f42;
	mul.f64 	%fd89, %fd9, %fd88;
	fma.rn.f64 	%fd90, %fd87, %fd8, %fd89;
	selp.f64 	%fd91, %fd87, %fd90, %p26;
	cvt.rn.f32.f64 	%f44, %fd91;
	st.global.f32 	[%rd47+4], %f44;
	ld.global.nc.f32 	%f45, [%rd45+8];
	abs.f32 	%f46, %f45;
	setp.equ.f32 	%p27, %f46, 0f7F800000;
	cvt.f64.f32 	%fd92, %f45;
	mul.f64 	%fd93, %fd9, %fd92;
	fma.rn.f64 	%fd94, %fd91, %fd8, %fd93;
	selp.f64 	%fd95, %fd91, %fd94, %p27;
	cvt.rn.f32.f64 	%f47, %fd95;
	st.global.f32 	[%rd47+8], %f47;
	ld.global.nc.f32 	%f48, [%rd45+12];
	abs.f32 	%f49, %f48;
	setp.equ.f32 	%p28, %f49, 0f7F800000;
	cvt.f64.f32 	%fd96, %f48;
	mul.f64 	%fd97, %fd9, %fd96;
	fma.rn.f64 	%fd98, %fd95, %fd8, %fd97;
	selp.f64 	%fd143, %fd95, %fd98, %p28;
	cvt.rn.f32.f64 	%f50, %fd143;
	st.global.f32 	[%rd47+12], %f50;
	add.s32 	%r101, %r101, 4;
	setp.ne.s32 	%p29, %r101, %r66;
	@%p29 bra 	$L__BB0_28;
$L__BB0_29:
	max.s32 	%r44, %r2, %r69;
	add.s32 	%r45, %r44, %r67;
	setp.gt.s32 	%p30, %r45, %r66;
	@%p30 bra 	$L__BB0_65;
	add.s32 	%r110, %r45, -1;
	mov.b32 	%r109, 0;
	cvt.u64.u32 	%rd50, %r4;
$L__BB0_31:
	add.s32 	%r88, %r44, %r109;
	min.s32 	%r49, %r69, %r88;
	add.s32 	%r50, %r110, %r4;
	mul.wide.s32 	%rd48, %r50, 4;
	add.s64 	%rd49, %rd2, %rd48;
	ld.global.f32 	%f8, [%rd49];
	abs.f32 	%f52, %f8;
	setp.equ.f32 	%p31, %f52, 0f7F800000;
	mov.f32 	%f70, 0f7FC00000;
	@%p31 bra 	$L__BB0_64;
	add.s32 	%r51, %r110, 1;
	sub.s32 	%r89, %r51, %r67;
	min.s32 	%r52, %r89, %r69;
	setp.lt.s32 	%p32, %r52, 1;
	@%p32 bra 	$L__BB0_64;
	sub.s32 	%r53, %r51, %r52;
	setp.gt.s32 	%p33, %r53, %r110;
	mov.f64 	%fd163, 0d7FF0000000000000;
	mov.f64 	%fd162, 0dFFF0000000000000;
	@%p33 bra 	$L__BB0_62;
	and.b32  	%r54, %r49, 3;
	setp.eq.s32 	%p34, %r54, 0;
	mov.f64 	%fd162, 0dFFF0000000000000;
	mov.f64 	%fd163, 0d7FF0000000000000;
	mov.f64 	%fd133, 0dFFF0000000000000;
	mov.f64 	%fd134, 0d7FF0000000000000;
	mov.u32 	%r111, %r53;
	@%p34 bra 	$L__BB0_47;
	cvt.u64.u32 	%rd51, %r52;
	cvt.s64.s32 	%rd52, %r110;
	sub.s64 	%rd53, %rd52, %rd51;
	add.s64 	%rd54, %rd53, %rd50;
	shl.b64 	%rd55, %rd54, 2;
	add.s64 	%rd6, %rd2, %rd55;
	ld.global.f32 	%f9, [%rd6+4];
	abs.f32 	%f54, %f9;
	setp.equ.f32 	%p35, %f54, 0f7F800000;
	shl.b64 	%rd56, %rd53, 2;
	add.s64 	%rd7, %rd3, %rd56;
	mov.f64 	%fd162, %fd133;
	mov.f64 	%fd163, %fd134;
	@%p35 bra 	$L__BB0_38;
	ld.global.nc.f32 	%f10, [%rd7+4];
	abs.f32 	%f55, %f10;
	setp.equ.f32 	%p36, %f55, 0f7F800000;
	@%p36 bra 	$L__BB0_38;
	cvt.f64.f32 	%fd108, %f10;
	cvt.f64.f32 	%fd109, %f9;
	sub.f64 	%fd110, %fd108, %fd109;
	max.f64 	%fd162, %fd110, 0dFFF0000000000000;
	min.f64 	%fd163, %fd110, 0d7FF0000000000000;
$L__BB0_38:
	add.s32 	%r111, %r53, 1;
	setp.eq.s32 	%p37, %r54, 1;
	@%p37 bra 	$L__BB0_47;
	ld.global.f32 	%f11, [%rd6+8];
	abs.f32 	%f56, %f11;
	setp.equ.f32 	%p38, %f56, 0f7F800000;
	@%p38 bra 	$L__BB0_42;
	ld.global.nc.f32 	%f12, [%rd7+8];
	abs.f32 	%f57, %f12;
	setp.equ.f32 	%p39, %f57, 0f7F800000;
	@%p39 bra 	$L__BB0_42;
	cvt.f64.f32 	%fd111, %f12;
	cvt.f64.f32 	%fd112, %f11;
	sub.f64 	%fd113, %fd111, %fd112;
	setp.gt.f64 	%p40, %fd113, %fd162;
	selp.f64 	%fd162, %fd113, %fd162, %p40;
	setp.lt.f64 	%p41, %fd113, %fd163;
	selp.f64 	%fd163, %fd113, %fd163, %p41;
$L__BB0_42:
	add.s32 	%r111, %r53, 2;
	setp.eq.s32 	%p42, %r54, 2;
	@%p42 bra 	$L__BB0_47;
	ld.global.f32 	%f13, [%rd6+12];
	abs.f32 	%f58, %f13;
	setp.equ.f32 	%p43, %f58, 0f7F800000;
	@%p43 bra 	$L__BB0_46;
	ld.global.nc.f32 	%f14, [%rd7+12];
	abs.f32 	%f59, %f14;
	setp.equ.f32 	%p44, %f59, 0f7F800000;
	@%p44 bra 	$L__BB0_46;
	cvt.f64.f32 	%fd114, %f14;
	cvt.f64.f32 	%fd115, %f13;
	sub.f64 	%fd116, %fd114, %fd115;
	setp.gt.f64 	%p45, %fd116, %fd162;
	selp.f64 	%fd162, %fd116, %fd162, %p45;
	setp.lt.f64 	%p46, %fd116, %fd163;
	selp.f64 	%fd163, %fd116, %fd163, %p46;
$L__BB0_46:
	add.s32 	%r111, %r53, 3;
$L__BB0_47:
	add.s32 	%r90, %r49, -1;
	setp.lt.u32 	%p47, %r90, 3;
	@%p47 bra 	$L__BB0_62;
	add.s32 	%r112, %r4, %r111;
$L__BB0_49:
	mov.u32 	%r61, %r111;
	mul.wide.s32 	%rd57, %r112, 4;
	add.s64 	%rd8, %rd2, %rd57;
	ld.global.f32 	%f15, [%rd8];
	abs.f32 	%f60, %f15;
	setp.equ.f32 	%p48, %f60, 0f7F800000;
	mul.wide.s32 	%rd58, %r61, 4;
	add.s64 	%rd9, %rd3, %rd58;
	@%p48 bra 	$L__BB0_52;
	ld.global.nc.f32 	%f16, [%rd9];
	abs.f32 	%f61, %f16;
	setp.equ.f32 	%p49, %f61, 0f7F800000;
	@%p49 bra 	$L__BB0_52;
	cvt.f64.f32 	%fd117, %f16;
	cvt.f64.f32 	%fd118, %f15;
	sub.f64 	%fd119, %fd117, %fd118;
	setp.gt.f64 	%p50, %fd119, %fd162;
	selp.f64 	%fd162, %fd119, %fd162, %p50;
	setp.lt.f64 	%p51, %fd119, %fd163;
	selp.f64 	%fd163, %fd119, %fd163, %p51;
$L__BB0_52:
	ld.global.f32 	%f17, [%rd8+4];
	abs.f32 	%f62, %f17;
	setp.equ.f32 	%p52, %f62, 0f7F800000;
	@%p52 bra 	$L__BB0_55;
	ld.global.nc.f32 	%f18, [%rd9+4];
	abs.f32 	%f63, %f18;
	setp.equ.f32 	%p53, %f63, 0f7F800000;
	@%p53 bra 	$L__BB0_55;
	cvt.f64.f32 	%fd120, %f18;
	cvt.f64.f32 	%fd121, %f17;
	sub.f64 	%fd122, %fd120, %fd121;
	setp.gt.f64 	%p54, %fd122, %fd162;
	selp.f64 	%fd162, %fd122, %fd162, %p54;
	setp.lt.f64 	%p55, %fd122, %fd163;
	selp.f64 	%fd163, %fd122, %fd163, %p55;
$L__BB0_55:
	ld.global.f32 	%f19, [%rd8+8];
	abs.f32 	%f64, %f19;
	setp.equ.f32 	%p56, %f64, 0f7F800000;
	@%p56 bra 	$L__BB0_58;
	ld.global.nc.f32 	%f20, [%rd9+8];
	abs.f32 	%f65, %f20;
	setp.equ.f32 	%p57, %f65, 0f7F800000;
	@%p57 bra 	$L__BB0_58;
	cvt.f64.f32 	%fd123, %f20;
	cvt.f64.f32 	%fd124, %f19;
	sub.f64 	%fd125, %fd123, %fd124;
	setp.gt.f64 	%p58, %fd125, %fd162;
	selp.f64 	%fd162, %fd125, %fd162, %p58;
	setp.lt.f64 	%p59, %fd125, %fd163;
	selp.f64 	%fd163, %fd125, %fd163, %p59;
$L__BB0_58:
	ld.global.f32 	%f21, [%rd8+12];
	abs.f32 	%f66, %f21;
	setp.equ.f32 	%p60, %f66, 0f7F800000;
	@%p60 bra 	$L__BB0_61;
	ld.global.nc.f32 	%f22, [%rd9+12];
	abs.f32 	%f67, %f22;
	setp.equ.f32 	%p61, %f67, 0f7F800000;
	@%p61 bra 	$L__BB0_61;
	cvt.f64.f32 	%fd126, %f22;
	cvt.f64.f32 	%fd127, %f21;
	sub.f64 	%fd128, %fd126, %fd127;
	setp.gt.f64 	%p62, %fd128, %fd162;
	selp.f64 	%fd162, %fd128, %fd162, %p62;
	setp.lt.f64 	%p63, %fd128, %fd163;
	selp.f64 	%fd163, %fd128, %fd163, %p63;
$L__BB0_61:
	add.s32 	%r111, %r61, 4;
	add.s32 	%r91, %r61, 3;
	add.s32 	%r112, %r112, 4;
	setp.lt.s32 	%p64, %r91, %r110;
	@%p64 bra 	$L__BB0_49;
$L__BB0_62:
	abs.f64 	%fd129, %fd162;
	setp.equ.f64 	%p65, %fd129, 0d7FF0000000000000;
	abs.f64 	%fd130, %fd163;
	setp.equ.f64 	%p66, %fd130, 0d7FF0000000000000;
	or.pred  	%p67, %p65, %p66;
	mov.f32 	%f70, %f8;
	@%p67 bra 	$L__BB0_64;
	add.f64 	%fd132, %fd162, %fd163;
	cvt.rn.f32.f64 	%f68, %fd132;
	fma.rn.f32 	%f70, %f68, 0f3F000000, %f8;
$L__BB0_64:
	mul.wide.s32 	%rd59, %r50, 4;
	add.s64 	%rd60, %rd1, %rd59;
	st.global.f32 	[%rd60], %f70;
	add.s32 	%r110, %r110, 1;
	setp.ne.s32 	%p68, %r110, %r66;
	add.s32 	%r109, %r109, 1;
	@%p68 bra 	$L__BB0_31;
$L__BB0_65:
	ret;

}
	// .globl	vama_many_series_one_param_f32
.visible .entry vama_many_series_one_param_f32(
	.param .u64 .ptr .align 1 vama_many_series_one_param_f32_param_0,
	.param .u64 .ptr .align 1 vama_many_series_one_param_f32_param_1,
	.param .u32 vama_many_series_one_param_f32_param_2,
	.param .u32 vama_many_series_one_param_f32_param_3,
	.param .f32 vama_many_series_one_param_f32_param_4,
	.param .f32 vama_many_series_one_param_f32_param_5,
	.param .u32 vama_many_series_one_param_f32_param_6,
	.param .u32 vama_many_series_one_param_f32_param_7,
	.param .u64 .ptr .align 1 vama_many_series_one_param_f32_param_8,
	.param .u64 .ptr .align 1 vama_many_series_one_param_f32_param_9
)
{
	.reg .pred 	%p<70>;
	.reg .b32 	%r<147>;
	.reg .b32 	%f<72>;
	.reg .b64 	%rd<88>;
	.reg .b64 	%fd<170>;

	ld.param.u64 	%rd14, [vama_many_series_one_param_f32_param_0];
	ld.param.u64 	%rd12, [vama_many_series_one_param_f32_param_1];
	ld.param.u32 	%r83, [vama_many_series_one_param_f32_param_2];
	ld.param.f32 	%f24, [vama_many_series_one_param_f32_param_4];
	ld.param.f32 	%f25, [vama_many_series_one_param_f32_param_5];
	ld.param.u32 	%r85, [vama_many_series_one_param_f32_param_6];
	ld.param.u32 	%r86, [vama_many_series_one_param_f32_param_7];
	ld.param.u64 	%rd15, [vama_many_series_one_param_f32_param_8];
	ld.param.u64 	%rd13, [vama_many_series_one_param_f32_param_9];
	cvta.to.global.u64 	%rd1, %rd13;
	cvta.to.global.u64 	%rd2, %rd15;
	cvta.to.global.u64 	%rd3, %rd14;
	mov.u32 	%r1, %ctaid.y;
	setp.ge.s32 	%p1, %r1, %r85;
	@%p1 bra 	$L__BB1_72;
	mov.u32 	%r2, %tid.x;
	setp.ge.s32 	%p2, %r2, %r86;
	@%p2 bra 	$L__BB1_4;
	mov.u32 	%r3, %ntid.x;
	mov.u32 	%r121, %r2;
$L__BB1_3:
	mad.lo.s32 	%r87, %r121, %r85, %r1;
	mul.wide.s32 	%rd16, %r87, 4;
	add.s64 	%rd17, %rd2, %rd16;
	mov.b32 	%r88, 2143289344;
	st.global.u32 	[%rd17], %r88;
	add.s64 	%rd18, %rd1, %rd16;
	st.global.u32 	[%rd18], %r88;
	add.s32 	%r121, %r121, %r3;
	setp.lt.s32 	%p3, %r121, %r86;
	@%p3 bra 	$L__BB1_3;
$L__BB1_4:
	bar.sync 	0;
	setp.ne.s32 	%p4, %r2, 0;
	@%p4 bra 	$L__BB1_72;
	ld.param.u32 	%r117, [vama_many_series_one_param_f32_param_3];
	min.s32 	%r89, %r83, %r117;
	min.s32 	%r90, %r89, %r86;
	setp.lt.s32 	%p5, %r90, 1;
	@%p5 bra 	$L__BB1_72;
	cvta.to.global.u64 	%rd19, %rd12;
	mul.wide.u32 	%rd20, %r1, 4;
	add.s64 	%rd21, %rd19, %rd20;
	ld.global.nc.u32 	%r6, [%rd21];
	setp.ge.u32 	%p6, %r6, %r86;
	@%p6 bra 	$L__BB1_72;
	mad.lo.s32 	%r7, %r6, %r85, %r1;
	mul.wide.u32 	%rd22, %r7, 4;
	add.s64 	%rd23, %rd3, %rd22;
	ld.global.nc.f32 	%f1, [%rd23];
	abs.f32 	%f26, %f1;
	setp.ne.f32 	%p7, %f26, 0f7F800000;
	mov.f32 	%f71, %f1;
	@%p7 bra 	$L__BB1_11;
	mov.u32 	%r122, %r6;
$L__BB1_9:
	add.s32 	%r122, %r122, 1;
	setp.ge.s32 	%p8, %r122, %r86;
	mov.f32 	%f71, %f1;
	@%p8 bra 	$L__BB1_11;
	mad.lo.s32 	%r91, %r122, %r85, %r1;
	mul.wide.u32 	%rd24, %r91, 4;
	add.s64 	%rd25, %rd3, %rd24;
	ld.global.nc.f32 	%f71, [%rd25];
	abs.f32 	%f27, %f71;
	setp.equ.f32 	%p9, %f27, 0f7F800000;
	@%p9 bra 	$L__BB1_9;
$L__BB1_11:
	abs.f32 	%f28, %f71;
	setp.equ.f32 	%p10, %f28, 0f7F800000;
	@%p10 bra 	$L__BB1_72;
	cvt.f64.f32 	%fd143, %f71;
	add.s64 	%rd27, %rd2, %rd22;
	st.global.f32 	[%rd27], %f71;
	add.s32 	%r10, %r6, %r83;
	min.s32 	%r11, %r10, %r86;
	add.s32 	%r132, %r6, 1;
	setp.ge.s32 	%p11, %r132, %r11;
	@%p11 bra 	$L__BB1_29;
	not.b32 	%r13, %r6;
	add.s32 	%r14, %r11, %r13;
	sub.s32 	%r93, %r11, %r6;
	add.s32 	%r94, %r93, -2;
	and.b32  	%r15, %r14, 3;
	setp.lt.u32 	%p12, %r94, 3;
	mov.b32 	%r134, 1;
	@%p12 bra 	$L__BB1_24;
	and.b32  	%r16, %r14, -4;
	mov.b32 	%r134, 1;
$L__BB1_15:
	mad.lo.s32 	%r35, %r132, %r85, %r1;
	mul.wide.u32 	%rd28, %r35, 4;
	add.s64 	%rd29, %rd3, %rd28;
	ld.global.nc.f32 	%f5, [%rd29];
	abs.f32 	%f29, %f5;
	setp.equ.f32 	%p13, %f29, 0f7F800000;
	@%p13 bra 	$L__BB1_17;
	cvt.rn.f64.s32 	%fd61, %r134;
	add.s32 	%r134, %r134, 1;
	cvt.f64.f32 	%fd62, %f5;
	fma.rn.f64 	%fd63, %fd143, %fd61, %fd62;
	cvt.rn.f64.s32 	%fd64, %r134;
	div.rn.f64 	%fd143, %fd63, %fd64;
$L__BB1_17:
	cvt.rn.f32.f64 	%f30, %fd143;
	add.s64 	%rd31, %rd2, %rd28;
	st.global.f32 	[%rd31], %f30;
	add.s32 	%r38, %r35, %r85;
	mul.wide.u32 	%rd32, %r38, 4;
	add.s64 	%rd33, %rd3, %rd32;
	ld.global.nc.f32 	%f6, [%rd33];
	abs.f32 	%f31, %f6;
	setp.equ.f32 	%p14, %f31, 0f7F800000;
	@%p14 bra 	$L__BB1_19;
	cvt.rn.f64.s32 	%fd65, %r134;
	add.s32 	%r134, %r134, 1;
	cvt.f64.f32 	%fd66, %f6;
	fma.rn.f64 	%fd67, %fd143, %fd65, %fd66;
	cvt.rn.f64.s32 	%fd68, %r134;
	div.rn.f64 	%fd143, %fd67, %fd68;
$L__BB1_19:
	cvt.rn.f32.f64 	%f32, %fd143;
	add.s64 	%rd35, %rd2, %rd32;
	st.global.f32 	[%rd35], %f32;
	add.s32 	%r41, %r38, %r85;
	mul.wide.u32 	%rd36, %r41, 4;
	add.s64 	%rd37, %rd3, %rd36;
	ld.global.nc.f32 	%f7, [%rd37];
	abs.f32 	%f33, %f7;
	setp.equ.f32 	%p15, %f33, 0f7F800000;
	@%p15 bra 	$L__BB1_21;
	cvt.rn.f64.s32 	%fd69, %r134;
	add.s32 	%r134, %r134, 1;
	cvt.f64.f32 	%fd70, %f7;
	fma.rn.f64 	%fd71, %fd143, %fd69, %fd70;
	cvt.rn.f64.s32 	%fd72, %r134;
	div.rn.f64 	%fd143, %fd71, %fd72;
$L__BB1_21:
	cvt.rn.f32.f64 	%f34, %fd143;
	add.s64 	%rd39, %rd2, %rd36;
	st.global.f32 	[%rd39], %f34;
	add.s32 	%r44, %r41, %r85;
	mul.wide.u32 	%rd40, %r44, 4;
	add.s64 	%rd41, %rd3, %rd40;
	ld.global.nc.f32 	%f8, [%rd41];
	abs.f32 	%f35, %f8;
	setp.equ.f32 	%p16, %f35, 0f7F800000;
	@%p16 bra 	$L__BB1_23;
	cvt.rn.f64.s32 	%fd73, %r134;
	add.s32 	%r134, %r134, 1;
	cvt.f64.f32 	%fd74, %f8;
	fma.rn.f64 	%fd75, %fd143, %fd73, %fd74;
	cvt.rn.f64.s32 	%fd76, %r134;
	div.rn.f64 	%fd143, %fd75, %fd76;
$L__BB1_23:
	cvt.rn.f32.f64 	%f36, %fd143;
	add.s64 	%rd43, %rd2, %rd40;
	st.global.f32 	[%rd43], %f36;
	add.s32 	%r132, %r132, 4;
	add.s32 	%r96, %r132, %r13;
	setp.eq.s32 	%p17, %r96, %r16;
	@%p17 bra 	$L__BB1_24;
	bra.uni 	$L__BB1_15;
$L__BB1_24:
	setp.eq.s32 	%p18, %r15, 0;
	@%p18 bra 	$L__BB1_29;
	mov.b32 	%r127, 0;
$L__BB1_26:
	.pragma "nounroll";
	mad.lo.s32 	%r22, %r132, %r85, %r1;
	mul.wide.u32 	%rd44, %r22, 4;
	add.s64 	%rd45, %rd3, %rd44;
	ld.global.nc.f32 	%f4, [%rd45];
	abs.f32 	%f37, %f4;
	setp.equ.f32 	%p19, %f37, 0f7F800000;
	@%p19 bra 	$L__BB1_28;
	cvt.rn.f64.s32 	%fd77, %r134;
	add.s32 	%r134, %r134, 1;
	cvt.f64.f32 	%fd78, %f4;
	fma.rn.f64 	%fd79, %fd143, %fd77, %fd78;
	cvt.rn.f64.s32 	%fd80, %r134;
	div.rn.f64 	%fd143, %fd79, %fd80;
$L__BB1_28:
	cvt.rn.f32.f64 	%f38, %fd143;
	add.s64 	%rd47, %rd2, %rd44;
	st.global.f32 	[%rd47], %f38;
	add.s32 	%r132, %r132, 1;
	add.s32 	%r127, %r127, 1;
	setp.ne.s32 	%p20, %r127, %r15;
	@%p20 bra 	$L__BB1_26;
$L__BB1_29:
	setp.ge.s32 	%p21, %r10, %r86;
	@%p21 bra 	$L__BB1_35;
	cvt.f64.f32 	%fd8, %f25;
	cvt.f64.f32 	%fd9, %f24;
	sub.s32 	%r98, %r86, %r11;
	and.b32  	%r27, %r98, 3;
	setp.eq.s32 	%p22, %r27, 0;
	mov.u32 	%r131, %r11;
	@%p22 bra 	$L__BB1_33;
	mov.b32 	%r130, 0;
	mov.u32 	%r131, %r11;
$L__BB1_32:
	.pragma "nounroll";
	mad.lo.s32 	%r100, %r131, %r85, %r1;
	mul.wide.u32 	%rd48, %r100, 4;
	add.s64 	%rd49, %rd3, %rd48;
	ld.global.nc.f32 	%f39, [%rd49];
	abs.f32 	%f40, %f39;
	setp.equ.f32 	%p23, %f40, 0f7F800000;
	cvt.f64.f32 	%fd81, %f39;
	mul.f64 	%fd82, %fd9, %fd81;
	fma.rn.f64 	%fd83, %fd143, %fd8, %fd82;
	selp.f64 	%fd143, %fd143, %fd83, %p23;
	cvt.rn.f32.f64 	%f41, %fd143;
	add.s64 	%rd50, %rd2, %rd48;
	st.global.f32 	[%rd50], %f41;
	add.s32 	%r131, %r131, 1;
	add.s32 	%r130, %r130, 1;
	setp.ne.s32 	%p24, %r130, %r27;
	@%p24 bra 	$L__BB1_32;
$L__BB1_33:
	sub.s32 	%r101, %r11, %r86;
	setp.gt.u32 	%p25, %r101, -4;
	@%p25 bra 	$L__BB1_35;
$L__BB1_34:
	mad.lo.s32 	%r102, %r131, %r85, %r1;
	mul.wide.u32 	%rd51, %r102, 4;
	add.s64 	%rd52, %rd3, %rd51;
	ld.global.nc.f32 	%f42, [%rd52];
	abs.f32 	%f43, %f42;
	setp.equ.f32 	%p26, %f43, 0f7F800000;
	cvt.f64.f32 	%fd84, %f42;
	mul.f64 	%fd85, %fd9, %fd84;
	fma.rn.f64 	%fd86, %fd143, %fd8, %fd85;
	selp.f64 	%fd87, %fd143, %fd86, %p26;
	cvt.rn.f32.f64 	%f44, %fd87;
	add.s64 	%rd53, %rd2, %rd51;
	st.global.f32 	[%rd53], %f44;
	add.s32 	%r103, %r102, %r85;
	mul.wide.u32 	%rd54, %r103, 4;
	add.s64 	%rd55, %rd3, %rd54;
	ld.global.nc.f32 	%f45, [%rd55];
	abs.f32 	%f46, %f45;
	setp.equ.f32 	%p27, %f46, 0f7F800000;
	cvt.f64.f32 	%fd88, %f45;
	mul.f64 	%fd89, %fd9, %fd88;
	fma.rn.f64 	%fd90, %fd87, %fd8, %fd89;
	selp.f64 	%fd91, %fd87, %fd90, %p27;
	cvt.rn.f32.f64 	%f47, %fd91;
	add.s64 	%rd56, %rd2, %rd54;
	st.global.f32 	[%rd56], %f47;
	add.s32 	%r104, %r103, %r85;
	mul.wide.u32 	%rd57, %r104, 4;
	add.s64 	%rd58, %rd3, %rd57;
	ld.global.nc.f32 	%f48, [%rd58];
	abs.f32 	%f49, %f48;
	setp.equ.f32 	%p28, %f49, 0f7F800000;
	cvt.f64.f32 	%fd92, %f48;
	mul.f64 	%fd93, %fd9, %fd92;
	fma.rn.f64 	%fd94, %fd91, %fd8, %fd93;
	selp.f64 	%fd95, %fd91, %fd94, %p28;
	cvt.rn.f32.f64 	%f50, %fd95;
	add.s64 	%rd59, %rd2, %rd57;
	st.global.f32 	[%rd59], %f50;
	add.s32 	%r105, %r104, %r85;
	mul.wide.u32 	%rd60, %r105, 4;
	add.s64 	%rd61, %rd3, %rd60;
	ld.global.nc.f32 	%f51, [%rd61];
	abs.f32 	%f52, %f51;
	setp.equ.f32 	%p29, %f52, 0f7F800000;
	cvt.f64.f32 	%fd96, %f51;
	mul.f64 	%fd97, %fd9, %fd96;
	fma.rn.f64 	%fd98, %fd95, %fd8, %fd97;
	selp.f64 	%fd143, %fd95, %fd98, %p29;
	cvt.rn.f32.f64 	%f53, %fd143;
	add.s64 	%rd62, %rd2, %rd60;
	st.global.f32 	[%rd62], %f53;
	add.s32 	%r131, %r131, 4;
	setp.ne.s32 	%p30, %r131, %r86;
	@%p30 bra 	$L__BB1_34;
$L__BB1_35:
	ld.param.u32 	%r118, [vama_many_series_one_param_f32_param_3];
	max.s32 	%r50, %r83, %r118;
	add.s32 	%r51, %r6, %r50;
	setp.gt.s32 	%p31, %r51, %r86;
	@%p31 bra 	$L__BB1_72;
	add.s32 	%r140, %r51, -1;
	mov.b32 	%r139, 0;
	mul.wide.s32 	%rd8, %r85, 4;
$L__BB1_37:
	ld.param.u32 	%r119, [vama_many_series_one_param_f32_param_3];
	add.s32 	%r107, %r50, %r139;
	min.s32 	%r55, %r119, %r107;
	mad.lo.s32 	%r56, %r140, %r85, %r1;
	mul.wide.u32 	%rd63, %r56, 4;
	add.s64 	%rd64, %rd2, %rd63;
	ld.global.f32 	%f9, [%rd64];
	abs.f32 	%f54, %f9;
	setp.equ.f32 	%p32, %f54, 0f7F800000;
	@%p32 bra 	$L__BB1_71;
	ld.param.u32 	%r120, [vama_many_series_one_param_f32_param_3];
	add.s32 	%r57, %r140, 1;
	sub.s32 	%r108, %r57, %r6;
	min.s32 	%r58, %r108, %r120;
	setp.lt.s32 	%p33, %r58, 1;
	@%p33 bra 	$L__BB1_71;
	sub.s32 	%r59, %r57, %r58;
	setp.gt.s32 	%p34, %r59, %r140;
	mov.f64 	%fd163, 0d7FF0000000000000;
	mov.f64 	%fd162, 0dFFF0000000000000;
	@%p34 bra 	$L__BB1_68;
	and.b32  	%r60, %r55, 3;
	setp.eq.s32 	%p35, %r60, 0;
	mov.f64 	%fd162, 0dFFF0000000000000;
	mov.f64 	%fd163, 0d7FF0000000000000;
	mov.f64 	%fd133, 0dFFF0000000000000;
	mov.f64 	%fd134, 0d7FF0000000000000;
	mov.u32 	%r141, %r59;
	@%p35 bra 	$L__BB1_53;
	mad.lo.s32 	%r61, %r59, %r85, %r1;
	mul.wide.s32 	%rd65, %r61, 4;
	add.s64 	%rd4, %rd2, %rd65;
	ld.global.f32 	%f10, [%rd4];
	abs.f32 	%f55, %f10;
	setp.equ.f32 	%p36, %f55, 0f7F800000;
	mov.f64 	%fd162, %fd133;
	mov.f64 	%fd163, %fd134;
	@%p36 bra 	$L__BB1_44;
	add.s64 	%rd67, %rd3, %rd65;
	ld.global.nc.f32 	%f11, [%rd67];
	abs.f32 	%f56, %f11;
	setp.equ.f32 	%p37, %f56, 0f7F800000;
	@%p37 bra 	$L__BB1_44;
	cvt.f64.f32 	%fd108, %f11;
	cvt.f64.f32 	%fd109, %f10;
	sub.f64 	%fd110, %fd108, %fd109;
	max.f64 	%fd162, %fd110, 0dFFF0000000000000;
	min.f64 	%fd163, %fd110, 0d7FF0000000000000;
$L__BB1_44:
	add.s32 	%r141, %r59, 1;
	setp.eq.s32 	%p38, %r60, 1;
	@%p38 bra 	$L__BB1_53;
	add.s32 	%r63, %r61, %r85;
	mul.wide.s32 	%rd5, %r85, 4;
	add.s64 	%rd6, %rd4, %rd5;
	ld.global.f32 	%f12, [%rd6];
	abs.f32 	%f57, %f12;
	setp.equ.f32 	%p39, %f57, 0f7F800000;
	@%p39 bra 	$L__BB1_48;
	mul.wide.s32 	%rd68, %r63, 4;
	add.s64 	%rd69, %rd3, %rd68;
	ld.global.nc.f32 	%f13, [%rd69];
	abs.f32 	%f58, %f13;
	setp.equ.f32 	%p40, %f58, 0f7F800000;
	@%p40 bra 	$L__BB1_48;
	cvt.f64.f32 	%fd111, %f13;
	cvt.f64.f32 	%fd112, %f12;
	sub.f64 	%fd113, %fd111, %fd112;
	setp.gt.f64 	%p41, %fd113, %fd162;
	selp.f64 	%fd162, %fd113, %fd162, %p41;
	setp.lt.f64 	%p42, %fd113, %fd163;
	selp.f64 	%fd163, %fd113, %fd163, %p42;
$L__BB1_48:
	add.s32 	%r141, %r59, 2;
	setp.eq.s32 	%p43, %r60, 2;
	@%p43 bra 	$L__BB1_53;
	add.s64 	%rd70, %rd6, %rd5;
	ld.global.f32 	%f14, [%rd70];
	abs.f32 	%f59, %f14;
	setp.equ.f32 	%p44, %f59, 0f7F800000;
	@%p44 bra 	$L__BB1_52;
	add.s32 	%r109, %r63, %r85;
	mul.wide.s32 	%rd71, %r109, 4;
	add.s64 	%rd72, %rd3, %rd71;
	ld.global.nc.f32 	%f15, [%rd72];
	abs.f32 	%f60, %f15;
	setp.equ.f32 	%p45, %f60, 0f7F800000;
	@%p45 bra 	$L__BB1_52;
	cvt.f64.f32 	%fd114, %f15;
	cvt.f64.f32 	%fd115, %f14;
	sub.f64 	%fd116, %fd114, %fd115;
	setp.gt.f64 	%p46, %fd116, %fd162;
	selp.f64 	%fd162, %fd116, %fd162, %p46;
	setp.lt.f64 	%p47, %fd116, %fd163;
	selp.f64 	%fd163, %fd116, %fd163, %p47;
$L__BB1_52:
	add.s32 	%r141, %r59, 3;
$L__BB1_53:
	add.s32 	%r110, %r55, -1;
	setp.lt.u32 	%p48, %r110, 3;
	@%p48 bra 	$L__BB1_68;
	mul.lo.s32 	%r111, %r85, %r141;
	add.s32 	%r112, %r111, %r85;
	add.s32 	%r145, %r1, %r112;
	add.s32 	%r113, %r141, 2;
	mad.lo.s32 	%r144, %r85, %r113, %r1;
	add.s32 	%r114, %r141, 3;
	mad.lo.s32 	%r143, %r85, %r114, %r1;
	add.s32 	%r142, %r1, %r111;
$L__BB1_55:
	mov.u32 	%r75, %r141;
	mul.wide.s32 	%rd73, %r142, 4;
	add.s64 	%rd7, %rd2, %rd73;
	ld.global.f32 	%f16, [%rd7];
	abs.f32 	%f61, %f16;
	setp.equ.f32 	%p49, %f61, 0f7F800000;
	@%p49 bra 	$L__BB1_58;
	mul.wide.s32 	%rd74, %r142, 4;
	add.s64 	%rd75, %rd3, %rd74;
	ld.global.nc.f32 	%f17, [%rd75];
	abs.f32 	%f62, %f17;
	setp.equ.f32 	%p50, %f62, 0f7F800000;
	@%p50 bra 	$L__BB1_58;
	cvt.f64.f32 	%fd117, %f17;
	cvt.f64.f32 	%fd118, %f16;
	sub.f64 	%fd119, %fd117, %fd118;
	setp.gt.f64 	%p51, %fd119, %fd162;
	selp.f64 	%fd162, %fd119, %fd162, %p51;
	setp.lt.f64 	%p52, %fd119, %fd163;
	selp.f64 	%fd163, %fd119, %fd163, %p52;
$L__BB1_58:
	add.s64 	%rd9, %rd7, %rd8;
	ld.global.f32 	%f18, [%rd9];
	abs.f32 	%f63, %f18;
	setp.equ.f32 	%p53, %f63, 0f7F800000;
	@%p53 bra 	$L__BB1_61;
	mul.wide.s32 	%rd76, %r145, 4;
	add.s64 	%rd77, %rd3, %rd76;
	ld.global.nc.f32 	%f19, [%rd77];
	abs.f32 	%f64, %f19;
	setp.equ.f32 	%p54, %f64, 0f7F800000;
	@%p54 bra 	$L__BB1_61;
	cvt.f64.f32 	%fd120, %f19;
	cvt.f64.f32 	%fd121, %f18;
	sub.f64 	%fd122, %fd120, %fd121;
	setp.gt.f64 	%p55, %fd122, %fd162;
	selp.f64 	%fd162, %fd122, %fd162, %p55;
	setp.lt.f64 	%p56, %fd122, %fd163;
	selp.f64 	%fd163, %fd122, %fd163, %p56;
$L__BB1_61:
	add.s64 	%rd10, %rd9, %rd8;
	ld.global.f32 	%f20, [%rd10];
	abs.f32 	%f65, %f20;
	setp.equ.f32 	%p57, %f65, 0f7F800000;
	@%p57 bra 	$L__BB1_64;
	mul.wide.s32 	%rd78, %r144, 4;
	add.s64 	%rd79, %rd3, %rd78;
	ld.global.nc.f32 	%f21, [%rd79];
	abs.f32 	%f66, %f21;
	setp.equ.f32 	%p58, %f66, 0f7F800000;
	@%p58 bra 	$L__BB1_64;
	cvt.f64.f32 	%fd123, %f21;
	cvt.f64.f32 	%fd124, %f20;
	sub.f64 	%fd125, %fd123, %fd124;
	setp.gt.f64 	%p59, %fd125, %fd162;
	selp.f64 	%fd162, %fd125, %fd162, %p59;
	setp.lt.f64 	%p60, %fd125, %fd163;
	selp.f64 	%fd163, %fd125, %fd163, %p60;
$L__BB1_64:
	add.s64 	%rd80, %rd10, %rd8;
	ld.global.f32 	%f22, [%rd80];
	abs.f32 	%f67, %f22;
	setp.equ.f32 	%p61, %f67, 0f7F800000;
	@%p61 bra 	$L__BB1_67;
	mul.wide.s32 	%rd81, %r143, 4;
	add.s64 	%rd82, %rd3, %rd81;
	ld.global.nc.f32 	%f23, [%rd82];
	abs.f32 	%f68, %f23;
	setp.equ.f32 	%p62, %f68, 0f7F800000;
	@%p62 bra 	$L__BB1_67;
	cvt.f64.f32 	%fd126, %f23;
	cvt.f64.f32 	%fd127, %f22;
	sub.f64 	%fd128, %fd126, %fd127;
	setp.gt.f64 	%p63, %fd128, %fd162;
	selp.f64 	%fd162, %fd128, %fd162, %p63;
	setp.lt.f64 	%p64, %fd128, %fd163;
	selp.f64 	%fd163, %fd128, %fd163, %p64;
$L__BB1_67:
	add.s32 	%r141, %r75, 4;
	add.s32 	%r115, %r75, 3;
	shl.b32 	%r116, %r85, 2;
	add.s32 	%r145, %r145, %r116;
	add.s32 	%r144, %r144, %r116;
	add.s32 	%r143, %r143, %r116;
	add.s32 	%r142, %r142, %r116;
	setp.lt.s32 	%p65, %r115, %r140;
	@%p65 bra 	$L__BB1_55;
$L__BB1_68:
	ld.param.u64 	%rd87, [vama_many_series_one_param_f32_param_9];
	cvta.to.global.u64 	%rd11, %rd87;
	abs.f64 	%fd129, %fd162;
	setp.ne.f64 	%p66, %fd129, 0d7FF0000000000000;
	abs.f64 	%fd130, %fd163;
	setp.ne.f64 	%p67, %fd130, 0d7FF0000000000000;
	and.pred  	%p68, %p66, %p67;
	@%p68 bra 	$L__BB1_70;
	mul.wide.u32 	%rd85, %r56, 4;
	add.s64 	%rd86, %rd11, %rd85;
	st.global.f32 	[%rd86], %f9;
	bra.uni 	$L__BB1_71;
$L__BB1_70:
	add.f64 	%fd132, %fd162, %fd163;
	cvt.rn.f32.f64 	%f69, %fd132;
	fma.rn.f32 	%f70, %f69, 0f3F000000, %f9;
	mul.wide.u32 	%rd83, %r56, 4;
	add.s64 	%rd84, %rd11, %rd83;
	st.global.f32 	[%rd84], %f70;
$L__BB1_71:
	add.s32 	%r140, %r140, 1;
	setp.ne.s32 	%p69, %r140, %r86;
	add.s32 	%r139, %r139, 1;
	@%p69 bra 	$L__BB1_37;
$L__BB1_72:
	ret;

}


// ===== COMPILED SASS (sm_100) =====

	.target	sm_100

	.elftype	@"ET_EXEC"


//--------------------- .note.nv.tkinfo           --------------------------
	.section	.note.nv.tkinfo,"",@"SHT_NOTE"
	.sectionflags	@"SHF_NOTE_NV_TKINFO"
	.tkinfo
        /*0018*/ 	.word	0x00000002
        /*0030*/ 	.string	""
        /*0030*/ 	.string	"ptxas"
        /*0030*/ 	.string	"Cuda compilation tools, release 13.0, V13.0.88"
        /*0030*/ 	.string	"Build cuda_13.0.r13.0/compiler.36424714_0"
        /*0030*/ 	.string	"-arch sm_100 -m 64 "



//--------------------- .note.nv.cuinfo           --------------------------
	.section	.note.nv.cuinfo,"",@"SHT_NOTE"
	.sectionflags	@"SHF_NOTE_NV_CUINFO"
        /*0018*/ 	.short	0x0002
        /*001a*/ 	.short	0x0064
        /*001c*/ 	.short	0x0082
	.zero		2


//--------------------- .nv.info                  --------------------------
	.section	.nv.info,"",@"SHT_CUDA_INFO"
	.align	4


	//----- nvinfo : EIATTR_REGCOUNT
	.align		4
        /*0000*/ 	.byte	0x04, 0x2f
        /*0002*/ 	.short	(.L_1 - .L_0)
	.align		4
.L_0:
        /*0004*/ 	.word	index@(vama_batch_f32)
        /*0008*/ 	.word	0x00000028


	//----- nvinfo : EIATTR_FRAME_SIZE
	.align		4
.L_1:
        /*000c*/ 	.byte	0x04, 0x11
        /*000e*/ 	.short	(.L_3 - .L_2)
	.align		4
.L_2:
        /*0010*/ 	.word	index@($__internal_1_$__cuda_sm20_div_rn_f64_full)
        /*0014*/ 	.word	0x00000000


	//----- nvinfo : EIATTR_FRAME_SIZE
	.align		4
.L_3:
        /*0018*/ 	.byte	0x04, 0x11
        /*001a*/ 	.short	(.L_5 - .L_4)
	.align		4
.L_4:
        /*001c*/ 	.word	index@(vama_batch_f32)
        /*0020*/ 	.word	0x00000000


	//----- nvinfo : EIATTR_REGCOUNT
	.align		4
.L_5:
        /*0024*/ 	.byte	0x04, 0x2f
        /*0026*/ 	.short	(.L_7 - .L_6)
	.align		4
.L_6:
        /*0028*/ 	.word	index@(vama_many_series_one_param_f32)
        /*002c*/ 	.word	0x00000024


	//----- nvinfo : EIATTR_FRAME_SIZE
	.align		4
.L_7:
        /*0030*/ 	.byte	0x04, 0x11
        /*0032*/ 	.short	(.L_9 - .L_8)
	.align		4
.L_8:
        /*0034*/ 	.word	index@($__internal_0_$__cuda_sm20_div_rn_f64_full)
        /*0038*/ 	.word	0x00000000


	//----- nvinfo : EIATTR_FRAME_SIZE
	.align		4
.L_9:
        /*003c*/ 	.byte	0x04, 0x11
        /*003e*/ 	.short	(.L_11 - .L_10)
	.align		4
.L_10:
        /*0040*/ 	.word	index@(vama_many_series_one_param_f32)
        /*0044*/ 	.word	0x00000000


	//----- nvinfo : EIATTR_MIN_STACK_SIZE
	.align		4
.L_11:
        /*0048*/ 	.byte	0x04, 0x12
        /*004a*/ 	.short	(.L_13 - .L_12)
	.align		4
.L_12:
        /*004c*/ 	.word	index@(vama_many_series_one_param_f32)
        /*0050*/ 	.word	0x00000000


	//----- nvinfo : EIATTR_MIN_STACK_SIZE
	.align		4
.L_13:
        /*0054*/ 	.byte	0x04, 0x12
        /*0056*/ 	.short	(.L_15 - .L_14)
	.align		4
.L_14:
        /*0058*/ 	.word	index@(vama_batch_f32)
        /*005c*/ 	.word	0x00000000
.L_15:


//--------------------- .nv.compat                --------------------------
	.section	.nv.compat,"",@"SHT_CUDA_COMPAT_INFO"
	.align	4
        /*0000*/ 	.byte	0x02, 0x09, 0x00, 0x00, 0x02, 0x02, 0x01, 0x00, 0x02, 0x05, 0x05, 0x00, 0x03, 0x07, 0x01, 0x01
        /*0010*/ 	.byte	0x02, 0x03, 0x00, 0x00, 0x02, 0x06, 0x01, 0x00, 0x04, 0x0b, 0x08, 0x00, 0x01, 0x00, 0x00, 0x00
        /*0020*/ 	.byte	0x00, 0x00, 0x00, 0x00


//--------------------- .nv.info.vama_many_series_one_param_f32 --------------------------
	.section	.nv.info.vama_many_series_one_param_f32,"",@"SHT_CUDA_INFO"
	.sectionflags	@""
	.align	4


	//----- nvinfo : EIATTR_CUDA_API_VERSION
	.align		4
        /*0000*/ 	.byte	0x04, 0x37
        /*0002*/ 	.short	(.L_17 - .L_16)
.L_16:
        /*0004*/ 	.word	0x00000082


	//----- nvinfo : EIATTR_KPARAM_INFO
	.align		4
.L_17:
        /*0008*/ 	.byte	0x04, 0x17
        /*000a*/ 	.short	(.L_19 - .L_18)
.L_18:
        /*000c*/ 	.word	0x00000000
        /*0010*/ 	.short	0x0009
        /*0012*/ 	.short	0x0030
        /*0014*/ 	.byte	0x00, 0xf5, 0x21, 0x00


	//----- nvinfo : EIATTR_KPARAM_INFO
	.align		4
.L_19:
        /*0018*/ 	.byte	0x04, 0x17
        /*001a*/ 	.short	(.L_21 - .L_20)
.L_20:
        /*001c*/ 	.word	0x00000000
        /*0020*/ 	.short	0x0008
        /*0022*/ 	.short	0x0028
        /*0024*/ 	.byte	0x00, 0xf5, 0x21, 0x00


	//----- nvinfo : EIATTR_KPARAM_INFO
	.align		4
.L_21:
        /*0028*/ 	.byte	0x04, 0x17
        /*002a*/ 	.short	(.L_23 - .L_22)
.L_22:
        /*002c*/ 	.word	0x00000000
        /*0030*/ 	.short	0x0007
        /*0032*/ 	.short	0x0024
        /*0034*/ 	.byte	0x00, 0xf0, 0x11, 0x00


	//----- nvinfo : EIATTR_KPARAM_INFO
	.align		4
.L_23:
        /*0038*/ 	.byte	0x04, 0x17
        /*003a*/ 	.short	(.L_25 - .L_24)
.L_24:
        /*003c*/ 	.word	0x00000000
        /*0040*/ 	.short	0x0006
        /*0042*/ 	.short	0x0020
        /*0044*/ 	.byte	0x00, 0xf0, 0x11, 0x00


	//----- nvinfo : EIATTR_KPARAM_INFO
	.align		4
.L_25:
        /*0048*/ 	.byte	0x04, 0x17
        /*004a*/ 	.short	(.L_27 - .L_26)
.L_26:
        /*004c*/ 	.word	0x00000000
        /*0050*/ 	.short	0x0005
        /*0052*/ 	.short	0x001c
        /*0054*/ 	.byte	0x00, 0xf0, 0x11, 0x00


	//----- nvinfo : EIATTR_KPARAM_INFO
	.align		4
.L_27:
        /*0058*/ 	.byte	0x04, 0x17
        /*005a*/ 	.short	(.L_29 - .L_28)
.L_28:
        /*005c*/ 	.word	0x00000000
        /*0060*/ 	.short	0x0004
        /*0062*/ 	.short	0x0018
        /*0064*/ 	.byte	0x00, 0xf0, 0x11, 0x00


	//----- nvinfo : EIATTR_KPARAM_INFO
	.align		4
.L_29:
        /*0068*/ 	.byte	0x04, 0x17
        /*006a*/ 	.short	(.L_31 - .L_30)
.L_30:
        /*006c*/ 	.word	0x00000000
        /*0070*/ 	.short	0x0003
        /*0072*/ 	.short	0x0014
        /*0074*/ 	.byte	0x00, 0xf0, 0x11, 0x00


	//----- nvinfo : EIATTR_KPARAM_INFO
	.align		4
.L_31:
        /*0078*/ 	.byte	0x04, 0x17
        /*007a*/ 	.short	(.L_33 - .L_32)
.L_32:
        /*007c*/ 	.word	0x00000000
        /*0080*/ 	.short	0x0002
        /*0082*/ 	.short	0x0010
        /*0084*/ 	.byte	0x00, 0xf0, 0x11, 0x00


	//----- nvinfo : EIATTR_KPARAM_INFO
	.align		4
.L_33:
        /*0088*/ 	.byte	0x04, 0x17
        /*008a*/ 	.short	(.L_35 - .L_34)
.L_34:
        /*008c*/ 	.word	0x00000000
        /*0090*/ 	.short	0x0001
        /*0092*/ 	.short	0x0008
        /*0094*/ 	.byte	0x00, 0xf5, 0x21, 0x00


	//----- nvinfo : EIATTR_KPARAM_INFO
	.align		4
.L_35:
        /*0098*/ 	.byte	0x04, 0x17
        /*009a*/ 	.short	(.L_37 - .L_36)
.L_36:
        /*009c*/ 	.word	0x00000000
        /*00a0*/ 	.short	0x0000
        /*00a2*/ 	.short	0x0000
        /*00a4*/ 	.byte	0x00, 0xf5, 0x21, 0x00


	//----- nvinfo : EIATTR_SPARSE_MMA_MASK
	.align		4
.L_37:
        /*00a8*/ 	.byte	0x03, 0x50
        /*00aa*/ 	.short	0x0000


	//----- nvinfo : EIATTR_MAXREG_COUNT
	.align		4
        /*00ac*/ 	.byte	0x03, 0x1b
        /*00ae*/ 	.short	0x00ff


	//----- nvinfo : EIATTR_NUM_BARRIERS
	.align		4
        /*00b0*/ 	.byte	0x02, 0x4c
        /*00b2*/ 	.byte	0x01
	.zero		1


	//----- nvinfo : EIATTR_MERCURY_ISA_VERSION
	.align		4
        /*00b4*/ 	.byte	0x03, 0x5f
        /*00b6*/ 	.short	0x0101


	//----- nvinfo : EIATTR_VRC_CTA_INIT_COUNT
	.align		4
        /*00b8*/ 	.byte	0x02, 0x4a
	.zero		1
	.zero		1


	//----- nvinfo : EIATTR_EXIT_INSTR_OFFSETS
	.align		4
        /*00bc*/ 	.byte	0x04, 0x1c
        /*00be*/ 	.short	(.L_39 - .L_38)


	//   ....[0]....
.L_38:
        /*00c0*/ 	.word	0x00000040


	//   ....[1]....
        /*00c4*/ 	.word	0x000001a0


	//   ....[2]....
        /*00c8*/ 	.word	0x000001e0


	//   ....[3]....
        /*00cc*/ 	.word	0x00000230


	//   ....[4]....
        /*00d0*/ 	.word	0x00000380


	//   ....[5]....
        /*00d4*/ 	.word	0x00001570


	//   ....[6]....
        /*00d8*/ 	.word	0x00002330


	//----- nvinfo : EIATTR_CRS_STACK_SIZE
	.align		4
.L_39:
        /*00dc*/ 	.byte	0x04, 0x1e
        /*00de*/ 	.short	(.L_41 - .L_40)
.L_40:
        /*00e0*/ 	.word	0x00000000


	//----- nvinfo : EIATTR_CBANK_PARAM_SIZE
	.align		4
.L_41:
        /*00e4*/ 	.byte	0x03, 0x19
        /*00e6*/ 	.short	0x0038


	//----- nvinfo : EIATTR_PARAM_CBANK
	.align		4
        /*00e8*/ 	.byte	0x04, 0x0a
        /*00ea*/ 	.short	(.L_43 - .L_42)
	.align		4
.L_42:
        /*00ec*/ 	.word	index@(.nv.constant0.vama_many_series_one_param_f32)
        /*00f0*/ 	.short	0x0380
        /*00f2*/ 	.short	0x0038


	//----- nvinfo : EIATTR_SW_WAR
	.align		4
.L_43:
        /*00f4*/ 	.byte	0x04, 0x36
        /*00f6*/ 	.short	(.L_45 - .L_44)
.L_44:
        /*00f8*/ 	.word	0x00000008
.L_45:


//--------------------- .nv.info.vama_batch_f32   --------------------------
	.section	.nv.info.vama_batch_f32,"",@"SHT_CUDA_INFO"
	.sectionflags	@""
	.align	4


	//----- nvinfo : EIATTR_CUDA_API_VERSION
	.align		4
        /*0000*/ 	.byte	0x04, 0x37
        /*0002*/ 	.short	(.L_47 - .L_46)
.L_46:
        /*0004*/ 	.word	0x00000082


	//----- nvinfo : EIATTR_KPARAM_INFO
	.align		4
.L_47:
        /*0008*/ 	.byte	0x04, 0x17
        /*000a*/ 	.short	(.L_49 - .L_48)
.L_48:
        /*000c*/ 	.word	0x00000000
        /*0010*/ 	.short	0x0009
        /*0012*/ 	.short	0x0040
        /*0014*/ 	.byte	0x00, 0xf5, 0x21, 0x00


	//----- nvinfo : EIATTR_KPARAM_INFO
	.align		4
.L_49:
        /*0018*/ 	.byte	0x04, 0x17
        /*001a*/ 	.short	(.L_51 - .L_50)
.L_50:
        /*001c*/ 	.word	0x00000000
        /*0020*/ 	.short	0x0008
        /*0022*/ 	.short	0x0038
        /*0024*/ 	.byte	0x00, 0xf5, 0x21, 0x00


	//----- nvinfo : EIATTR_KPARAM_INFO
	.align		4
.L_51:
        /*0028*/ 	.byte	0x04, 0x17
        /*002a*/ 	.short	(.L_53 - .L_52)
.L_52:
        /*002c*/ 	.word	0x00000000
        /*0030*/ 	.short	0x0007
        /*0032*/ 	.short	0x0030
        /*0034*/ 	.byte	0x00, 0xf0, 0x11, 0x00


	//----- nvinfo : EIATTR_KPARAM_INFO
	.align		4
.L_53:
        /*0038*/ 	.byte	0x04, 0x17
        /*003a*/ 	.short	(.L_55 - .L_54)
.L_54:
        /*003c*/ 	.word	0x00000000
        /*0040*/ 	.short	0x0006
        /*0042*/ 	.short	0x002c
        /*0044*/ 	.byte	0x00, 0xf0, 0x11, 0x00


	//----- nvinfo : EIATTR_KPARAM_INFO
	.align		4
.L_55:
        /*0048*/ 	.byte	0x04, 0x17
        /*004a*/ 	.short	(.L_57 - .L_56)
.L_56:
        /*004c*/ 	.word	0x00000000
        /*0050*/ 	.short	0x0005
        /*0052*/ 	.short	0x0028
        /*0054*/ 	.byte	0x00, 0xf0, 0x11, 0x00


	//----- nvinfo : EIATTR_KPARAM_INFO
	.align		4
.L_57:
        /*0058*/ 	.byte	0x04, 0x17
        /*005a*/ 	.short	(.L_59 - .L_58)
.L_58:
        /*005c*/ 	.word	0x00000000
        /*0060*/ 	.short	0x0004
        /*0062*/ 	.short	0x0020
        /*0064*/ 	.byte	0x00, 0xf5, 0x21, 0x00


	//----- nvinfo : EIATTR_KPARAM_INFO
	.align		4
.L_59:
        /*0068*/ 	.byte	0x04, 0x17
        /*006a*/ 	.short	(.L_61 - .L_60)
.L_60:
        /*006c*/ 	.word	0x00000000
        /*0070*/ 	.short	0x0003
        /*0072*/ 	.short	0x0018
        /*0074*/ 	.byte	0x00, 0xf5, 0x21, 0x00


	//----- nvinfo : EIATTR_KPARAM_INFO
	.align		4
.L_61:
        /*0078*/ 	.byte	0x04, 0x17
        /*007a*/ 	.short	(.L_63 - .L_62)
.L_62:
        /*007c*/ 	.word	0x00000000
        /*0080*/ 	.short	0x0002
        /*0082*/ 	.short	0x0010
        /*0084*/ 	.byte	0x00, 0xf5, 0x21, 0x00


	//----- nvinfo : EIATTR_KPARAM_INFO
	.align		4
.L_63:
        /*0088*/ 	.byte	0x04, 0x17
        /*008a*/ 	.short	(.L_65 - .L_64)
.L_64:
        /*008c*/ 	.word	0x00000000
        /*0090*/ 	.short	0x0001
        /*0092*/ 	.short	0x0008
        /*0094*/ 	.byte	0x00, 0xf5, 0x21, 0x00


	//----- nvinfo : EIATTR_KPARAM_INFO
	.align		4
.L_65:
        /*0098*/ 	.byte	0x04, 0x17
        /*009a*/ 	.short	(.L_67 - .L_66)
.L_66:
        /*009c*/ 	.word	0x00000000
        /*00a0*/ 	.short	0x0000
        /*00a2*/ 	.short	0x0000
        /*00a4*/ 	.byte	0x00, 0xf5, 0x21, 0x00


	//----- nvinfo : EIATTR_SPARSE_MMA_MASK
	.align		4
.L_67:
        /*00a8*/ 	.byte	0x03, 0x50
        /*00aa*/ 	.short	0x0000


	//----- nvinfo : EIATTR_MAXREG_COUNT
	.align		4
        /*00ac*/ 	.byte	0x03, 0x1b
        /*00ae*/ 	.short	0x00ff


	//----- nvinfo : EIATTR_NUM_BARRIERS
	.align		4
        /*00b0*/ 	.byte	0x02, 0x4c
        /*00b2*/ 	.byte	0x01
	.zero		1


	//----- nvinfo : EIATTR_MERCURY_ISA_VERSION
	.align		4
        /*00b4*/ 	.byte	0x03, 0x5f
        /*00b6*/ 	.short	0x0101


	//----- nvinfo : EIATTR_VRC_CTA_INIT_COUNT
	.align		4
        /*00b8*/ 	.byte	0x02, 0x4a
	.zero		1
	.zero		1


	//----- nvinfo : EIATTR_EXIT_INSTR_OFFSETS
	.align		4
        /*00bc*/ 	.byte	0x04, 0x1c
        /*00be*/ 	.short	(.L_69 - .L_68)


	//   ....[0]....
.L_68:
        /*00c0*/ 	.word	0x00000070


	//   ....[1]....
        /*00c4*/ 	.word	0x00000110


	//   ....[2]....
        /*00c8*/ 	.word	0x000002c0


	//   ....[3]....
        /*00cc*/ 	.word	0x00002340


	//   ....[4]....
        /*00d0*/ 	.word	0x00002fc0


	//----- nvinfo : EIATTR_CRS_STACK_SIZE
	.align		4
.L_69:
        /*00d4*/ 	.byte	0x04, 0x1e
        /*00d6*/ 	.short	(.L_71 - .L_70)
.L_70:
        /*00d8*/ 	.word	0x00000000


	//----- nvinfo : EIATTR_CBANK_PARAM_SIZE
	.align		4
.L_71:
        /*00dc*/ 	.byte	0x03, 0x19
        /*00de*/ 	.short	0x0048


	//----- nvinfo : EIATTR_PARAM_CBANK
	.align		4
        /*00e0*/ 	.byte	0x04, 0x0a
        /*00e2*/ 	.short	(.L_73 - .L_72)
	.align		4
.L_72:
        /*00e4*/ 	.word	index@(.nv.constant0.vama_batch_f32)
        /*00e8*/ 	.short	0x0380
        /*00ea*/ 	.short	0x0048


	//----- nvinfo : EIATTR_SW_WAR
	.align		4
.L_73:
        /*00ec*/ 	.byte	0x04, 0x36
        /*00ee*/ 	.short	(.L_75 - .L_74)
.L_74:
        /*00f0*/ 	.word	0x00000008
.L_75:


//--------------------- .nv.callgraph             --------------------------
	.section	.nv.callgraph,"",@"SHT_CUDA_CALLGRAPH"
	.align	4
	.sectionentsize	8
	.align		4
        /*0000*/ 	.word	0x00000000
	.align		4
        /*0004*/ 	.word	0xffffffff
	.align		4
        /*0008*/ 	.word	0x00000000
	.align		4
        /*000c*/ 	.word	0xfffffffe
	.align		4
        /*0010*/ 	.word	0x00000000
	.align		4
        /*0014*/ 	.word	0xfffffffd
	.align		4
        /*0018*/ 	.word	0x00000000
	.align		4
        /*001c*/ 	.word	0xfffffffc


//--------------------- .text.vama_many_series_one_param_f32 --------------------------
	.section	.text.vama_many_series_one_param_f32,"ax",@progbits
	.align	128
        .global         vama_many_series_one_param_f32
        .type           vama_many_series_one_param_f32,@function
        .size           vama_many_series_one_param_f32,(.L_x_73 - vama_many_series_one_param_f32)
        .other          vama_many_series_one_param_f32,@"STO_CUDA_ENTRY STV_DEFAULT"
vama_many_series_one_param_f32:
.text.vama_many_series_one_param_f32:
[----:B------:R-:W-:Y:S01]  /*0000*/  LDC R1, c[0x0][0x37c] ;  /* 0x0000df00ff017b82 */ /* 0x000fe20000000800 */
[----:B------:R-:W0:Y:S01]  /*0010*/  S2R R5, SR_CTAID.Y ;  /* 0x0000000000057919 */ /* 0x000e220000002600 */
[----:B------:R-:W0:Y:S02]  /*0020*/  LDCU UR5, c[0x0][0x3a0] ;  /* 0x00007400ff0577ac */ /* 0x000e240008000800 */
[----:B0-----:R-:W-:-:S13]  /*0030*/  ISETP.GE.AND P0, PT, R5, UR5, PT ;  /* 0x0000000505007c0c */ /* 0x001fda000bf06270 */
[----:B------:R-:W-:Y:S05]  /*0040*/  @P0 EXIT ;  /* 0x000000000000094d */ /* 0x000fea0003800000 */
[----:B------:R-:W0:Y:S01]  /*0050*/  S2R R0, SR_TID.X ;  /* 0x0000000000007919 */ /* 0x000e220000002100 */
[----:B------:R-:W0:Y:S01]  /*0060*/  LDCU UR4, c[0x0][0x3a4] ;  /* 0x00007480ff0477ac */ /* 0x000e220008000800 */
[----:B------:R-:W-:Y:S01]  /*0070*/  BSSY.RECONVERGENT B0, `(.L_x_0) ;  /* 0x0000011000007945 */ /* 0x000fe20003800200 */
[----:B------:R-:W1:Y:S01]  /*0080*/  LDCU.64 UR6, c[0x0][0x358] ;  /* 0x00006b00ff0677ac */ /* 0x000e620008000a00 */
[C---:B0-----:R-:W-:Y:S02]  /*0090*/  ISETP.GE.AND P0, PT, R0.reuse, UR4, PT ;  /* 0x0000000400007c0c */ /* 0x041fe4000bf06270 */
[----:B------:R-:W-:-:S11]  /*00a0*/  ISETP.NE.AND P1, PT, R0, RZ, PT ;  /* 0x000000ff0000720c */ /* 0x000fd60003f25270 */
[----:B-1----:R-:W-:Y:S05]  /*00b0*/  @P0 BRA `(.L_x_1) ;  /* 0x0000000000300947 */ /* 0x002fea0003800000 */
[----:B------:R-:W0:Y:S01]  /*00c0*/  LDC R13, c[0x0][0x360] ;  /* 0x0000d800ff0d7b82 */ /* 0x000e220000000800 */
[----:B------:R-:W-:-:S07]  /*00d0*/  IMAD.MOV.U32 R15, RZ, RZ, 0x7fc00000 ;  /* 0x7fc00000ff0f7424 */ /* 0x000fce00078e00ff */
[----:B------:R-:W1:Y:S08]  /*00e0*/  LDC.64 R8, c[0x0][0x3a8] ;  /* 0x0000ea00ff087b82 */ /* 0x000e700000000a00 */
[----:B------:R-:W2:Y:S02]  /*00f0*/  LDC.64 R10, c[0x0][0x3b0] ;  /* 0x0000ec00ff0a7b82 */ /* 0x000ea40000000a00 */
.L_x_2:
[----:B---3--:R-:W-:Y:S02]  /*0100*/  IMAD R7, R0, UR5, R5 ;  /* 0x0000000500077c24 */ /* 0x008fe4000f8e0205 */
[----:B0-----:R-:W-:Y:S02]  /*0110*/  IMAD.IADD R0, R13, 0x1, R0 ;  /* 0x000000010d007824 */ /* 0x001fe400078e0200 */
[----:B-1----:R-:W-:-:S03]  /*0120*/  IMAD.WIDE R2, R7, 0x4, R8 ;  /* 0x0000000407027825 */ /* 0x002fc600078e0208 */
[----:B------:R-:W-:Y:S01]  /*0130*/  ISETP.GE.AND P0, PT, R0, UR4, PT ;  /* 0x0000000400007c0c */ /* 0x000fe2000bf06270 */
[----:B--2---:R-:W-:Y:S01]  /*0140*/  IMAD.WIDE R6, R7, 0x4, R10 ;  /* 0x0000000407067825 */ /* 0x004fe200078e020a */
[----:B------:R3:W-:Y:S04]  /*0150*/  STG.E desc[UR6][R2.64], R15 ;  /* 0x0000000f02007986 */ /* 0x0007e8000c101906 */
[----:B------:R3:W-:Y:S07]  /*0160*/  STG.E desc[UR6][R6.64], R15 ;  /* 0x0000000f06007986 */ /* 0x0007ee000c101906 */
[----:B------:R-:W-:Y:S05]  /*0170*/  @!P0 BRA `(.L_x_2) ;  /* 0xfffffffc00e08947 */ /* 0x000fea000383ffff */
.L_x_1:
[----:B------:R-:W-:Y:S05]  /*0180*/  BSYNC.RECONVERGENT B0 ;  /* 0x0000000000007941 */ /* 0x000fea0003800200 */
.L_x_0:
[----:B------:R-:W-:Y:S06]  /*0190*/  BAR.SYNC.DEFER_BLOCKING 0x0 ;  /* 0x0000000000007b1d */ /* 0x000fec0000010000 */
[----:B------:R-:W-:Y:S05]  /*01a0*/  @P1 EXIT ;  /* 0x000000000000194d */ /* 0x000fea0003800000 */
[----:B---3--:R-:W0:Y:S02]  /*01b0*/  LDC.64 R2, c[0x0][0x390] ;  /* 0x0000e400ff027b82 */ /* 0x008e240000000a00 */
[----:B0-----:R-:W-:-:S04]  /*01c0*/  VIMNMX3 R0, R2, UR4, R3, PT ;  /* 0x0000000402007c0f */ /* 0x001fc8000b800103 */
[----:B------:R-:W-:-:S13]  /*01d0*/  ISETP.GE.AND P0, PT, R0, 0x1, PT ;  /* 0x000000010000780c */ /* 0x000fda0003f06270 */
[----:B------:R-:W-:Y:S05]  /*01e0*/  @!P0 EXIT ;  /* 0x000000000000894d */ /* 0x000fea0003800000 */
[----:B------:R-:W0:Y:S02]  /*01f0*/  LDC.64 R6, c[0x0][0x388] ;  /* 0x0000e200ff067b82 */ /* 0x000e240000000a00 */
[----:B0-----:R-:W-:-:S06]  /*0200*/  IMAD.WIDE.U32 R6, R5, 0x4, R6 ;  /* 0x0000000405067825 */ /* 0x001fcc00078e0006 */
[----:B------:R-:W2:Y:S02]  /*0210*/  LDG.E.CONSTANT R6, desc[UR6][R6.64] ;  /* 0x0000000606067981 */ /* 0x000ea4000c1e9900 */
[----:B--2---:R-:W-:-:S13]  /*0220*/  ISETP.GE.U32.AND P0, PT, R6, UR4, PT ;  /* 0x0000000406007c0c */ /* 0x004fda000bf06070 */
[----:B------:R-:W-:Y:S05]  /*0230*/  @P0 EXIT ;  /* 0x000000000000094d */ /* 0x000fea0003800000 */
[----:B------:R-:W0:Y:S01]  /*0240*/  LDC.64 R2, c[0x0][0x380] ;  /* 0x0000e000ff027b82 */ /* 0x000e220000000a00 */
[----:B------:R-:W-:-:S04]  /*0250*/  IMAD R7, R6, UR5, R5 ;  /* 0x0000000506077c24 */ /* 0x000fc8000f8e0205 */
[----:B0-----:R-:W-:-:S05]  /*0260*/  IMAD.WIDE.U32 R2, R7, 0x4, R2 ;  /* 0x0000000407027825 */ /* 0x001fca00078e0002 */
[----:B------:R-:W2:Y:S02]  /*0270*/  LDG.E.CONSTANT R0, desc[UR6][R2.64] ;  /* 0x0000000602007981 */ /* 0x000ea4000c1e9900 */
[----:B--2---:R-:W-:-:S13]  /*0280*/  FSETP.NE.AND P0, PT, |R0|, +INF , PT ;  /* 0x7f8000000000780b */ /* 0x004fda0003f05200 */
[----:B------:R-:W-:Y:S05]  /*0290*/  @P0 BRA `(.L_x_3) ;  /* 0x0000000000340947 */ /* 0x000fea0003800000 */
[----:B------:R-:W0:Y:S01]  /*02a0*/  LDC.64 R8, c[0x0][0x380] ;  /* 0x0000e000ff087b82 */ /* 0x000e220000000a00 */
[----:B------:R-:W-:Y:S01]  /*02b0*/  IMAD.MOV.U32 R4, RZ, RZ, R6 ;  /* 0x000000ffff047224 */ /* 0x000fe200078e0006 */
[----:B------:R-:W1:Y:S01]  /*02c0*/  LDCU UR4, c[0x0][0x3a4] ;  /* 0x00007480ff0477ac */ /* 0x000e620008000800 */
[----:B------:R-:W2:Y:S05]  /*02d0*/  LDCU UR5, c[0x0][0x3a0] ;  /* 0x00007400ff0577ac */ /* 0x000eaa0008000800 */
.L_x_4:
[----:B------:R-:W-:-:S05]  /*02e0*/  VIADD R4, R4, 0x1 ;  /* 0x0000000104047836 */ /* 0x000fca0000000000 */
[----:B-1----:R-:W-:-:S13]  /*02f0*/  ISETP.GE.AND P0, PT, R4, UR4, PT ;  /* 0x0000000404007c0c */ /* 0x002fda000bf06270 */
[----:B------:R-:W-:Y:S05]  /*0300*/  @P0 BRA `(.L_x_3) ;  /* 0x0000000000180947 */ /* 0x000fea0003800000 */
[----:B--2---:R-:W-:-:S04]  /*0310*/  IMAD R3, R4, UR5, R5 ;  /* 0x0000000504037c24 */ /* 0x004fc8000f8e0205 */
[----:B0-----:R-:W-:-:S06]  /*0320*/  IMAD.WIDE.U32 R2, R3, 0x4, R8 ;  /* 0x0000000403027825 */ /* 0x001fcc00078e0008 */
[----:B------:R-:W2:Y:S02]  /*0330*/  LDG.E.CONSTANT R2, desc[UR6][R2.64] ;  /* 0x0000000602027981 */ /* 0x000ea4000c1e9900 */
[----:B--2---:R-:W-:-:S13]  /*0340*/  FSETP.NE.AND P0, PT, |R2|, +INF , PT ;  /* 0x7f8000000200780b */ /* 0x004fda0003f05200 */
[----:B------:R-:W-:Y:S05]  /*0350*/  @!P0 BRA `(.L_x_4) ;  /* 0xfffffffc00e08947 */ /* 0x000fea000383ffff */
[----:B------:R-:W-:-:S07]  /*0360*/  IMAD.MOV.U32 R0, RZ, RZ, R2 ;  /* 0x000000ffff007224 */ /* 0x000fce00078e0002 */
.L_x_3:
[----:B------:R-:W-:-:S13]  /*0370*/  FSETP.NE.AND P0, PT, |R0|, +INF , PT ;  /* 0x7f8000000000780b */ /* 0x000fda0003f05200 */
[----:B--2---:R-:W-:Y:S05]  /*0380*/  @!P0 EXIT ;  /* 0x000000000000894d */ /* 0x004fea0003800000 */
[----:B------:R-:W0:Y:S01]  /*0390*/  LDC.64 R16, c[0x0][0x3a8] ;  /* 0x0000ea00ff107b82 */ /* 0x000e220000000a00 */
[----:B------:R-:W-:Y:S01]  /*03a0*/  VIADD R2, R6, 0x1 ;  /* 0x0000000106027836 */ /* 0x000fe20000000000 */
[----:B------:R1:W2:Y:S06]  /*03b0*/  F2F.F64.F32 R14, R0 ;  /* 0x00000000000e7310 */ /* 0x0002ac0000201800 */
[----:B------:R-:W3:Y:S01]  /*03c0*/  LDC R3, c[0x0][0x390] ;  /* 0x0000e400ff037b82 */ /* 0x000ee20000000800 */
[----:B0-----:R-:W-:-:S05]  /*03d0*/  IMAD.WIDE.U32 R8, R7, 0x4, R16 ;  /* 0x0000000407087825 */ /* 0x001fca00078e0010 */
[----:B------:R1:W-:Y:S01]  /*03e0*/  STG.E desc[UR6][R8.64], R0 ;  /* 0x0000000008007986 */ /* 0x0003e2000c101906 */
[----:B---3--:R-:W-:-:S05]  /*03f0*/  IMAD.IADD R4, R6, 0x1, R3 ;  /* 0x0000000106047824 */ /* 0x008fca00078e0203 */
[----:B------:R-:W-:-:S04]  /*0400*/  VIMNMX R3, PT, PT, R4, UR4, PT ;  /* 0x0000000404037c48 */ /* 0x000fc8000bfe0100 */
[----:B------:R-:W-:-:S13]  /*0410*/  ISETP.GE.AND P0, PT, R2, R3, PT ;  /* 0x000000030200720c */ /* 0x000fda0003f06270 */
[----:B-12---:R-:W-:Y:S05]  /*0420*/  @P0 BRA `(.L_x_5) ;  /* 0x0000000800e40947 */ /* 0x006fea0003800000 */
[----:B------:R-:W-:Y:S01]  /*0430*/  IADD3 R0, PT, PT, R3, -0x2, -R6 ;  /* 0xfffffffe03007810 */ /* 0x000fe20007ffe806 */
[----:B------:R-:W-:Y:S01]  /*0440*/  UMOV UR5, 0x1 ;  /* 0x0000000100057882 */ /* 0x000fe20000000000 */
[----:B------:R-:W-:Y:S02]  /*0450*/  LOP3.LUT R28, RZ, R6, RZ, 0x33, !PT ;  /* 0x00000006ff1c7212 */ /* 0x000fe400078e33ff */
[----:B------:R-:W-:-:S03]  /*0460*/  ISETP.GE.U32.AND P0, PT, R0, 0x3, PT ;  /* 0x000000030000780c */ /* 0x000fc60003f06070 */
[----:B------:R-:W-:-:S05]  /*0470*/  IMAD.IADD R7, R3, 0x1, R28 ;  /* 0x0000000103077824 */ /* 0x000fca00078e021c */
[----:B------:R-:W-:-:S05]  /*0480*/  LOP3.LUT R0, R7, 0x3, RZ, 0xc0, !PT ;  /* 0x0000000307007812 */ /* 0x000fca00078ec0ff */
[----:B------:R-:W-:Y:S05]  /*0490*/  @!P0 BRA `(.L_x_6) ;  /* 0x00000008001c8947 */ /* 0x000fea0003800000 */
[----:B------:R-:W0:Y:S01]  /*04a0*/  LDC R9, c[0x0][0x3a0] ;  /* 0x0000e800ff097b82 */ /* 0x000e220000000800 */
[----:B------:R-:W-:Y:S01]  /*04b0*/  LOP3.LUT R7, R7, 0xfffffffc, RZ, 0xc0, !PT ;  /* 0xfffffffc07077812 */ /* 0x000fe200078ec0ff */
[----:B------:R-:W-:-:S06]  /*04c0*/  UMOV UR5, 0x1 ;  /* 0x0000000100057882 */ /* 0x000fcc0000000000 */
[----:B------:R-:W1:Y:S08]  /*04d0*/  LDC.64 R10, c[0x0][0x380] ;  /* 0x0000e000ff0a7b82 */ /* 0x000e700000000a00 */
[----:B------:R-:W2:Y:S02]  /*04e0*/  LDC.64 R12, c[0x0][0x3a8] ;  /* 0x0000ea00ff0c7b82 */ /* 0x000ea40000000a00 */
.L_x_11:
[----:B0-----:R-:W-:-:S04]  /*04f0*/  IMAD R29, R2, R9, R5 ;  /* 0x00000009021d7224 */ /* 0x001fc800078e0205 */
[----:B-1----:R-:W-:-:S05]  /*0500*/  IMAD.WIDE.U32 R16, R29, 0x4, R10 ;  /* 0x000000041d107825 */ /* 0x002fca00078e000a */
[----:B------:R-:W3:Y:S02]  /*0510*/  LDG.E.CONSTANT R26, desc[UR6][R16.64] ;  /* 0x00000006101a7981 */ /* 0x000ee4000c1e9900 */
[----:B---3--:R-:W-:-:S13]  /*0520*/  FSETP.NE.AND P0, PT, |R26|, +INF , PT ;  /* 0x7f8000001a00780b */ /* 0x008fda0003f05200 */
[----:B------:R-:W-:Y:S05]  /*0530*/  @!P0 BRA `(.L_x_7) ;  /* 0x00000000005c8947 */ /* 0x000fea0003800000 */
[----:B------:R-:W-:Y:S01]  /*0540*/  I2F.F64 R18, UR5 ;  /* 0x0000000500127d12 */ /* 0x000fe20008201c00 */
[----:B------:R-:W-:Y:S01]  /*0550*/  UIADD3 UR5, UPT, UPT, UR5, 0x1, URZ ;  /* 0x0000000105057890 */ /* 0x000fe2000fffe0ff */
[----:B------:R-:W-:-:S06]  /*0560*/  IMAD.MOV.U32 R22, RZ, RZ, 0x1 ;  /* 0x00000001ff167424 */ /* 0x000fcc00078e00ff */
[----:B------:R-:W0:Y:S08]  /*0570*/  F2F.F64.F32 R20, R26 ;  /* 0x0000001a00147310 */ /* 0x000e300000201800 */
[----:B------:R-:W1:Y:S01]  /*0580*/  I2F.F64 R16, UR5 ;  /* 0x0000000500107d12 */ /* 0x000e620008201c00 */
[----:B0-----:R-:W-:-:S07]  /*0590*/  DFMA R20, R14, R18, R20 ;  /* 0x000000120e14722b */ /* 0x001fce0000000014 */
[----:B-1----:R-:W0:Y:S03]  /*05a0*/  MUFU.RCP64H R23, R17 ;  /* 0x0000001100177308 */ /* 0x002e260000001800 */
[----:B------:R-:W-:Y:S01]  /*05b0*/  FSETP.GEU.AND P1, PT, |R21|, 6.5827683646048100446e-37, PT ;  /* 0x036000001500780b */ /* 0x000fe20003f2e200 */
[----:B0-----:R-:W-:-:S08]  /*05c0*/  DFMA R24, -R16, R22, 1 ;  /* 0x3ff000001018742b */ /* 0x001fd00000000116 */
[----:B------:R-:W-:-:S08]  /*05d0*/  DFMA R24, R24, R24, R24 ;  /* 0x000000181818722b */ /* 0x000fd00000000018 */
[----:B------:R-:W-:-:S08]  /*05e0*/  DFMA R22, R22, R24, R22 ;  /* 0x000000181616722b */ /* 0x000fd00000000016 */
[----:B------:R-:W-:-:S08]  /*05f0*/  DFMA R24, -R16, R22, 1 ;  /* 0x3ff000001018742b */ /* 0x000fd00000000116 */
[----:B------:R-:W-:-:S08]  /*0600*/  DFMA R24, R22, R24, R22 ;  /* 0x000000181618722b */ /* 0x000fd00000000016 */
[----:B------:R-:W-:-:S08]  /*0610*/  DMUL R14, R20, R24 ;  /* 0x00000018140e7228 */ /* 0x000fd00000000000 */
[----:B------:R-:W-:-:S08]  /*0620*/  DFMA R18, -R16, R14, R20 ;  /* 0x0000000e1012722b */ /* 0x000fd00000000114 */
[----:B------:R-:W-:-:S10]  /*0630*/  DFMA R14, R24, R18, R14 ;  /* 0x00000012180e722b */ /* 0x000fd4000000000e */
[----:B------:R-:W-:-:S05]  /*0640*/  FFMA R8, RZ, R17, R15 ;  /* 0x00000011ff087223 */ /* 0x000fca000000000f */
[----:B------:R-:W-:-:S13]  /*0650*/  FSETP.GT.AND P0, PT, |R8|, 1.469367938527859385e-39, PT ;  /* 0x001000000800780b */ /* 0x000fda0003f04200 */
[----:B------:R-:W-:Y:S05]  /*0660*/  @P0 BRA P1, `(.L_x_7) ;  /* 0x0000000000100947 */ /* 0x000fea0000800000 */
[----:B------:R-:W-:-:S07]  /*0670*/  MOV R8, 0x690 ;  /* 0x0000069000087802 */ /* 0x000fce0000000f00 */
[----:B--2---:R-:W-:Y:S05]  /*0680*/  CALL.REL.NOINC `($__internal_0_$__cuda_sm20_div_rn_f64_full) ;  /* 0x0000001c002c7944 */ /* 0x004fea0003c00000 */
[----:B------:R-:W-:Y:S01]  /*0690*/  IMAD.MOV.U32 R14, RZ, RZ, R22 ;  /* 0x000000ffff0e7224 */ /* 0x000fe200078e0016 */
[----:B------:R-:W-:-:S07]  /*06a0*/  MOV R15, R23 ;  /* 0x00000017000f7202 */ /* 0x000fce0000000f00 */
.L_x_7:
[----:B------:R-:W-:-:S04]  /*06b0*/  IMAD.IADD R31, R29, 0x1, R9 ;  /* 0x000000011d1f7824 */ /* 0x000fc800078e0209 */
[----:B------:R-:W-:-:S05]  /*06c0*/  IMAD.WIDE.U32 R18, R31, 0x4, R10 ;  /* 0x000000041f127825 */ /* 0x000fca00078e000a */
[----:B------:R-:W3:Y:S01]  /*06d0*/  LDG.E.CONSTANT R26, desc[UR6][R18.64] ;  /* 0x00000006121a7981 */ /* 0x000ee2000c1e9900 */
[----:B------:R-:W0:Y:S01]  /*06e0*/  F2F.F32.F64 R21, R14 ;  /* 0x0000000e00157310 */ /* 0x000e220000301000 */
[----:B--2---:R-:W-:-:S05]  /*06f0*/  IMAD.WIDE.U32 R16, R29, 0x4, R12 ;  /* 0x000000041d107825 */ /* 0x004fca00078e000c */
[----:B0-----:R0:W-:Y:S01]  /*0700*/  STG.E desc[UR6][R16.64], R21 ;  /* 0x0000001510007986 */ /* 0x0011e2000c101906 */
[----:B---3--:R-:W-:-:S13]  /*0710*/  FSETP.NE.AND P0, PT, |R26|, +INF , PT ;  /* 0x7f8000001a00780b */ /* 0x008fda0003f05200 */
[----:B0-----:R-:W-:Y:S05]  /*0720*/  @!P0 BRA `(.L_x_8) ;  /* 0x00000000005c8947 */ /* 0x001fea0003800000 */
        /* <DEDUP_REMOVED lines=20> */
[----:B------:R-:W-:Y:S05]  /*0870*/  CALL.REL.NOINC `($__internal_0_$__cuda_sm20_div_rn_f64_full) ;  /* 0x0000001800b07944 */ /* 0x000fea0003c00000 */
[----:B------:R-:W-:Y:S02]  /*0880*/  IMAD.MOV.U32 R14, RZ, RZ, R22 ;  /* 0x000000ffff0e7224 */ /* 0x000fe400078e0016 */
[----:B------:R-:W-:-:S07]  /*0890*/  IMAD.MOV.U32 R15, RZ, RZ, R23 ;  /* 0x000000ffff0f7224 */ /* 0x000fce00078e0017 */
.L_x_8:
[----:B------:R-:W-:-:S04]  /*08a0*/  IMAD.IADD R29, R31, 0x1, R9 ;  /* 0x000000011f1d7824 */ /* 0x000fc800078e0209 */
[----:B------:R-:W-:-:S05]  /*08b0*/  IMAD.WIDE.U32 R18, R29, 0x4, R10 ;  /* 0x000000041d127825 */ /* 0x000fca00078e000a */
[----:B------:R-:W2:Y:S01]  /*08c0*/  LDG.E.CONSTANT R26, desc[UR6][R18.64] ;  /* 0x00000006121a7981 */ /* 0x000ea2000c1e9900 */
[----:B------:R-:W0:Y:S01]  /*08d0*/  F2F.F32.F64 R21, R14 ;  /* 0x0000000e00157310 */ /* 0x000e220000301000 */
[----:B------:R-:W-:-:S05]  /*08e0*/  IMAD.WIDE.U32 R16, R31, 0x4, R12 ;  /* 0x000000041f107825 */ /* 0x000fca00078e000c */
[----:B0-----:R0:W-:Y:S01]  /*08f0*/  STG.E desc[UR6][R16.64], R21 ;  /* 0x0000001510007986 */ /* 0x0011e2000c101906 */
[----:B--2---:R-:W-:-:S13]  /*0900*/  FSETP.NE.AND P0, PT, |R26|, +INF , PT ;  /* 0x7f8000001a00780b */ /* 0x004fda0003f05200 */
        /* <DEDUP_REMOVED lines=24> */
.L_x_9:
        /* <DEDUP_REMOVED lines=10> */
[----:B------:R-:W-:-:S06]  /*0b30*/  MOV R22, 0x1 ;  /* 0x0000000100167802 */ /* 0x000fcc0000000f00 */
        /* <DEDUP_REMOVED lines=20> */
.L_x_10:
[----:B------:R-:W0:Y:S01]  /*0c80*/  F2F.F32.F64 R21, R14 ;  /* 0x0000000e00157310 */ /* 0x000e220000301000 */
[----:B------:R-:W-:Y:S02]  /*0c90*/  IMAD.MOV.U32 R16, RZ, RZ, R12 ;  /* 0x000000ffff107224 */ /* 0x000fe400078e000c */
[----:B------:R-:W-:Y:S02]  /*0ca0*/  IMAD.MOV.U32 R17, RZ, RZ, R13 ;  /* 0x000000ffff117224 */ /* 0x000fe400078e000d */
[----:B------:R-:W-:Y:S02]  /*0cb0*/  VIADD R2, R2, 0x4 ;  /* 0x0000000402027836 */ /* 0x000fe40000000000 */
[----:B------:R-:W-:-:S04]  /*0cc0*/  IMAD.WIDE.U32 R18, R31, 0x4, R16 ;  /* 0x000000041f127825 */ /* 0x000fc800078e0010 */
[----:B------:R-:W-:Y:S01]  /*0cd0*/  IMAD.IADD R8, R28, 0x1, R2 ;  /* 0x000000011c087824 */ /* 0x000fe200078e0202 */
[----:B0-----:R3:W-:Y:S04]  /*0ce0*/  STG.E desc[UR6][R18.64], R21 ;  /* 0x0000001512007986 */ /* 0x0017e8000c101906 */
[----:B------:R-:W-:-:S13]  /*0cf0*/  ISETP.NE.AND P0, PT, R8, R7, PT ;  /* 0x000000070800720c */ /* 0x000fda0003f05270 */
[----:B---3--:R-:W-:Y:S05]  /*0d00*/  @P0 BRA `(.L_x_11) ;  /* 0xfffffff400f80947 */ /* 0x008fea000383ffff */
.L_x_6:
[----:B------:R-:W-:-:S13]  /*0d10*/  ISETP.NE.AND P0, PT, R0, RZ, PT ;  /* 0x000000ff0000720c */ /* 0x000fda0003f05270 */
[----:B------:R-:W-:Y:S05]  /*0d20*/  @!P0 BRA `(.L_x_5) ;  /* 0x0000000000a48947 */ /* 0x000fea0003800000 */
[----:B------:R-:W0:Y:S01]  /*0d30*/  LDC R7, c[0x0][0x3a0] ;  /* 0x0000e800ff077b82 */ /* 0x000e220000000800 */
[----:B------:R-:W-:-:S07]  /*0d40*/  UMOV UR4, URZ ;  /* 0x000000ff00047c82 */ /* 0x000fce0008000000 */
[----:B------:R-:W1:Y:S08]  /*0d50*/  LDC.64 R12, c[0x0][0x380] ;  /* 0x0000e000ff0c7b82 */ /* 0x000e700000000a00 */
[----:B------:R-:W2:Y:S02]  /*0d60*/  LDC.64 R10, c[0x0][0x3a8] ;  /* 0x0000ea00ff0a7b82 */ /* 0x000ea40000000a00 */
.L_x_13:
[----:B0--3--:R-:W-:-:S04]  /*0d70*/  IMAD R9, R2, R7, R5 ;  /* 0x0000000702097224 */ /* 0x009fc800078e0205 */
[----:B-1----:R-:W-:-:S05]  /*0d80*/  IMAD.WIDE.U32 R16, R9, 0x4, R12 ;  /* 0x0000000409107825 */ /* 0x002fca00078e000c */
[----:B------:R-:W3:Y:S01]  /*0d90*/  LDG.E.CONSTANT R26, desc[UR6][R16.64] ;  /* 0x00000006101a7981 */ /* 0x000ee2000c1e9900 */
[----:B------:R-:W-:-:S06]  /*0da0*/  UIADD3 UR4, UPT, UPT, UR4, 0x1, URZ ;  /* 0x0000000104047890 */ /* 0x000fcc000fffe0ff */
[----:B------:R-:W-:Y:S02]  /*0db0*/  ISETP.NE.AND P1, PT, R0, UR4, PT ;  /* 0x0000000400007c0c */ /* 0x000fe4000bf25270 */
[----:B---3--:R-:W-:-:S13]  /*0dc0*/  FSETP.NE.AND P0, PT, |R26|, +INF , PT ;  /* 0x7f8000001a00780b */ /* 0x008fda0003f05200 */
[----:B------:R-:W-:Y:S05]  /*0dd0*/  @!P0 BRA `(.L_x_12) ;  /* 0x00000000005c8947 */ /* 0x000fea0003800000 */
[----:B------:R-:W-:Y:S01]  /*0de0*/  I2F.F64 R18, UR5 ;  /* 0x0000000500127d12 */ /* 0x000fe20008201c00 */
[----:B------:R-:W-:Y:S01]  /*0df0*/  UIADD3 UR5, UPT, UPT, UR5, 0x1, URZ ;  /* 0x0000000105057890 */ /* 0x000fe2000fffe0ff */
[----:B------:R-:W-:-:S08]  /*0e00*/  IMAD.MOV.U32 R22, RZ, RZ, 0x1 ;  /* 0x00000001ff167424 */ /* 0x000fd000078e00ff */
[----:B------:R-:W0:Y:S08]  /*0e10*/  I2F.F64 R16, UR5 ;  /* 0x0000000500107d12 */ /* 0x000e300008201c00 */
[----:B0-----:R-:W0:Y:S02]  /*0e20*/  MUFU.RCP64H R23, R17 ;  /* 0x0000001100177308 */ /* 0x001e240000001800 */
[----:B0-----:R-:W-:-:S08]  /*0e30*/  DFMA R20, -R16, R22, 1 ;  /* 0x3ff000001014742b */ /* 0x001fd00000000116 */
[----:B------:R-:W-:Y:S02]  /*0e40*/  DFMA R24, R20, R20, R20 ;  /* 0x000000141418722b */ /* 0x000fe40000000014 */
[----:B------:R-:W0:Y:S06]  /*0e50*/  F2F.F64.F32 R20, R26 ;  /* 0x0000001a00147310 */ /* 0x000e2c0000201800 */
[----:B------:R-:W-:-:S08]  /*0e60*/  DFMA R24, R22, R24, R22 ;  /* 0x000000181618722b */ /* 0x000fd00000000016 */
[----:B------:R-:W-:Y:S02]  /*0e70*/  DFMA R22, -R16, R24, 1 ;  /* 0x3ff000001016742b */ /* 0x000fe40000000118 */
[----:B0-----:R-:W-:-:S06]  /*0e80*/  DFMA R20, R14, R18, R20 ;  /* 0x000000120e14722b */ /* 0x001fcc0000000014 */
[----:B------:R-:W-:-:S04]  /*0e90*/  DFMA R22, R24, R22, R24 ;  /* 0x000000161816722b */ /* 0x000fc80000000018 */
[----:B------:R-:W-:-:S04]  /*0ea0*/  FSETP.GEU.AND P2, PT, |R21|, 6.5827683646048100446e-37, PT ;  /* 0x036000001500780b */ /* 0x000fc80003f4e200 */
        /* <DEDUP_REMOVED lines=8> */
[----:B------:R-:W-:Y:S02]  /*0f30*/  IMAD.MOV.U32 R14, RZ, RZ, R22 ;  /* 0x000000ffff0e7224 */ /* 0x000fe400078e0016 */
[----:B------:R-:W-:-:S07]  /*0f40*/  IMAD.MOV.U32 R15, RZ, RZ, R23 ;  /* 0x000000ffff0f7224 */ /* 0x000fce00078e0017 */
.L_x_12:
[----:B------:R-:W0:Y:S01]  /*0f50*/  F2F.F32.F64 R19, R14 ;  /* 0x0000000e00137310 */ /* 0x000e220000301000 */
[----:B--2---:R-:W-:Y:S01]  /*0f60*/  MOV R16, R10 ;  /* 0x0000000a00107202 */ /* 0x004fe20000000f00 */
[----:B------:R-:W-:Y:S02]  /*0f70*/  IMAD.MOV.U32 R17, RZ, RZ, R11 ;  /* 0x000000ffff117224 */ /* 0x000fe400078e000b */
[----:B------:R-:W-:Y:S02]  /*0f80*/  VIADD R2, R2, 0x1 ;  /* 0x0000000102027836 */ /* 0x000fe40000000000 */
[----:B------:R-:W-:-:S05]  /*0f90*/  IMAD.WIDE.U32 R8, R9, 0x4, R16 ;  /* 0x0000000409087825 */ /* 0x000fca00078e0010 */
[----:B0-----:R3:W-:Y:S01]  /*0fa0*/  STG.E desc[UR6][R8.64], R19 ;  /* 0x0000001308007986 */ /* 0x0017e2000c101906 */
[----:B------:R-:W-:Y:S05]  /*0fb0*/  @P1 BRA `(.L_x_13) ;  /* 0xfffffffc006c1947 */ /* 0x000fea000383ffff */
.L_x_5:
[----:B------:R-:W0:Y:S02]  /*0fc0*/  LDCU UR8, c[0x0][0x3a4] ;  /* 0x00007480ff0877ac */ /* 0x000e240008000800 */
[----:B0-----:R-:W-:-:S13]  /*0fd0*/  ISETP.GE.AND P0, PT, R4, UR8, PT ;  /* 0x0000000804007c0c */ /* 0x001fda000bf06270 */
[----:B------:R-:W-:Y:S05]  /*0fe0*/  @P0 BRA `(.L_x_14) ;  /* 0x00000004004c0947 */ /* 0x000fea0003800000 */
[----:B------:R-:W0:Y:S01]  /*0ff0*/  LDCU.64 UR4, c[0x0][0x398] ;  /* 0x00007300ff0477ac */ /* 0x000e220008000a00 */
[----:B------:R-:W1:Y:S01]  /*1000*/  LDC R0, c[0x0][0x3a0] ;  /* 0x0000e800ff007b82 */ /* 0x000e620000000800 */
[C---:B------:R-:W-:Y:S01]  /*1010*/  IADD3 R2, PT, PT, -R3.reuse, UR8, RZ ;  /* 0x0000000803027c10 */ /* 0x040fe2000fffe1ff */
[----:B------:R-:W-:-:S03]  /*1020*/  VIADD R4, R3, -UR8 ;  /* 0x8000000803047c36 */ /* 0x000fc60008000000 */
[----:B------:R-:W-:Y:S02]  /*1030*/  LOP3.LUT P0, R7, R2, 0x3, RZ, 0xc0, !PT ;  /* 0x0000000302077812 */ /* 0x000fe4000780c0ff */
[----:B------:R-:W-:Y:S01]  /*1040*/  ISETP.GT.U32.AND P1, PT, R4, -0x4, PT ;  /* 0xfffffffc0400780c */ /* 0x000fe20003f24070 */
[----:B---3--:R-:W2:Y:S01]  /*1050*/  LDC.64 R8, c[0x0][0x380] ;  /* 0x0000e000ff087b82 */ /* 0x008ea20000000a00 */
[----:B------:R-:W-:Y:S01]  /*1060*/  IMAD.MOV.U32 R4, RZ, RZ, R3 ;  /* 0x000000ffff047224 */ /* 0x000fe200078e0003 */
[----:B0-----:R-:W0:Y:S08]  /*1070*/  F2F.F64.F32 R10, UR5 ;  /* 0x00000005000a7d10 */ /* 0x001e300008201800 */
[----:B------:R-:W3:Y:S01]  /*1080*/  F2F.F64.F32 R12, UR4 ;  /* 0x00000004000c7d10 */ /* 0x000ee20008201800 */
[----:B------:R-:W-:Y:S05]  /*1090*/  @!P0 BRA `(.L_x_15) ;  /* 0x0000000000508947 */ /* 0x000fea0003800000 */
[----:B------:R-:W4:Y:S01]  /*10a0*/  LDC R22, c[0x0][0x3a0] ;  /* 0x0000e800ff167b82 */ /* 0x000f220000000800 */
[----:B------:R-:W-:Y:S01]  /*10b0*/  IMAD.MOV.U32 R4, RZ, RZ, R3 ;  /* 0x000000ffff047224 */ /* 0x000fe200078e0003 */
[----:B------:R-:W-:-:S06]  /*10c0*/  UMOV UR4, URZ ;  /* 0x000000ff00047c82 */ /* 0x000fcc0008000000 */
[----:B------:R-:W0:Y:S02]  /*10d0*/  LDC.64 R18, c[0x0][0x380] ;  /* 0x0000e000ff127b82 */ /* 0x000e240000000a00 */
.L_x_16:
[----:B----4-:R-:W-:-:S04]  /*10e0*/  IMAD R23, R4, R22, R5 ;  /* 0x0000001604177224 */ /* 0x010fc800078e0205 */
[----:B0-----:R-:W-:-:S06]  /*10f0*/  IMAD.WIDE.U32 R2, R23, 0x4, R18 ;  /* 0x0000000417027825 */ /* 0x001fcc00078e0012 */
[----:B------:R-:W4:Y:S01]  /*1100*/  LDG.E.CONSTANT R2, desc[UR6][R2.64] ;  /* 0x0000000602027981 */ /* 0x000f22000c1e9900 */
[----:B------:R-:W-:Y:S01]  /*1110*/  UIADD3 UR4, UPT, UPT, UR4, 0x1, URZ ;  /* 0x0000000104047890 */ /* 0x000fe2000fffe0ff */
[----:B------:R-:W-:Y:S01]  /*1120*/  VIADD R4, R4, 0x1 ;  /* 0x0000000104047836 */ /* 0x000fe20000000000 */
[----:B----4-:R-:W3:Y:S01]  /*1130*/  F2F.F64.F32 R20, R2 ;  /* 0x0000000200147310 */ /* 0x010ee20000201800 */
[----:B------:R-:W-:Y:S01]  /*1140*/  FSETP.NE.AND P0, PT, |R2|, +INF , PT ;  /* 0x7f8000000200780b */ /* 0x000fe20003f05200 */
[----:B---3--:R-:W-:-:S08]  /*1150*/  DMUL R20, R12, R20 ;  /* 0x000000140c147228 */ /* 0x008fd00000000000 */
[----:B------:R-:W-:-:S10]  /*1160*/  DFMA R20, R10, R14, R20 ;  /* 0x0000000e0a14722b */ /* 0x000fd40000000014 */
[----:B------:R-:W-:Y:S02]  /*1170*/  FSEL R14, R14, R20, !P0 ;  /* 0x000000140e0e7208 */ /* 0x000fe40004000000 */
[----:B------:R-:W-:Y:S01]  /*1180*/  FSEL R15, R15, R21, !P0 ;  /* 0x000000150f0f7208 */ /* 0x000fe20004000000 */
[----:B------:R-:W-:Y:S01]  /*1190*/  IMAD.WIDE.U32 R20, R23, 0x4, R16 ;  /* 0x0000000417147825 */ /* 0x000fe200078e0010 */
[----:B------:R-:W-:Y:S02]  /*11a0*/  ISETP.NE.AND P0, PT, R7, UR4, PT ;  /* 0x0000000407007c0c */ /* 0x000fe4000bf05270 */
[----:B------:R-:W0:Y:S02]  /*11b0*/  F2F.F32.F64 R25, R14 ;  /* 0x0000000e00197310 */ /* 0x000e240000301000 */
[----:B0-----:R0:W-:Y:S09]  /*11c0*/  STG.E desc[UR6][R20.64], R25 ;  /* 0x0000001914007986 */ /* 0x0011f2000c101906 */
[----:B------:R-:W-:Y:S05]  /*11d0*/  @P0 BRA `(.L_x_16) ;  /* 0xfffffffc00c00947 */ /* 0x000fea000383ffff */
.L_x_15:
[----:B------:R-:W-:Y:S05]  /*11e0*/  @P1 BRA `(.L_x_14) ;  /* 0x0000000000cc1947 */ /* 0x000fea0003800000 */
.L_x_17:
[----:B-1----:R-:W-:-:S04]  /*11f0*/  IMAD R7, R4, R0, R5 ;  /* 0x0000000004077224 */ /* 0x002fc800078e0205 */
[----:B--2-4-:R-:W-:-:S05]  /*1200*/  IMAD.WIDE.U32 R2, R7, 0x4, R8 ;  /* 0x0000000407027825 */ /* 0x014fca00078e0008 */
[----:B------:R-:W2:Y:S01]  /*1210*/  LDG.E.CONSTANT R32, desc[UR6][R2.64] ;  /* 0x0000000602207981 */ /* 0x000ea2000c1e9900 */
[----:B0-----:R-:W-:-:S04]  /*1220*/  IMAD.IADD R21, R7, 0x1, R0 ;  /* 0x0000000107157824 */ /* 0x001fc800078e0200 */
[----:B------:R-:W-:-:S05]  /*1230*/  IMAD.WIDE.U32 R26, R21, 0x4, R8 ;  /* 0x00000004151a7825 */ /* 0x000fca00078e0008 */
[----:B------:R-:W4:Y:S01]  /*1240*/  LDG.E.CONSTANT R24, desc[UR6][R26.64] ;  /* 0x000000061a187981 */ /* 0x000f22000c1e9900 */
[----:B------:R-:W-:-:S04]  /*1250*/  IMAD.IADD R25, R21, 0x1, R0 ;  /* 0x0000000115197824 */ /* 0x000fc800078e0200 */
[----:B------:R-:W-:-:S05]  /*1260*/  IMAD.WIDE.U32 R28, R25, 0x4, R8 ;  /* 0x00000004191c7825 */ /* 0x000fca00078e0008 */
[----:B------:R-:W5:Y:S01]  /*1270*/  LDG.E.CONSTANT R20, desc[UR6][R28.64] ;  /* 0x000000061c147981 */ /* 0x000f62000c1e9900 */
[----:B------:R-:W-:-:S04]  /*1280*/  IMAD.IADD R23, R25, 0x1, R0 ;  /* 0x0000000119177824 */ /* 0x000fc800078e0200 */
[----:B------:R-:W-:-:S05]  /*1290*/  IMAD.WIDE.U32 R30, R23, 0x4, R8 ;  /* 0x00000004171e7825 */ /* 0x000fca00078e0008 */
[----:B------:R-:W5:Y:S01]  /*12a0*/  LDG.E.CONSTANT R22, desc[UR6][R30.64] ;  /* 0x000000061e167981 */ /* 0x000f62000c1e9900 */
[----:B------:R-:W-:Y:S01]  /*12b0*/  IADD3 R4, PT, PT, R4, 0x4, RZ ;  /* 0x0000000404047810 */ /* 0x000fe20007ffe0ff */
[----:B--2---:R-:W3:Y:S01]  /*12c0*/  F2F.F64.F32 R18, R32 ;  /* 0x0000002000127310 */ /* 0x004ee20000201800 */
[----:B------:R-:W-:Y:S01]  /*12d0*/  FSETP.NE.AND P0, PT, |R32|, +INF , PT ;  /* 0x7f8000002000780b */ /* 0x000fe20003f05200 */
[----:B---3--:R-:W-:-:S06]  /*12e0*/  DMUL R2, R12, R18 ;  /* 0x000000120c027228 */ /* 0x008fcc0000000000 */
[----:B----4-:R-:W0:Y:S02]  /*12f0*/  F2F.F64.F32 R18, R24 ;  /* 0x0000001800127310 */ /* 0x010e240000201800 */
[----:B------:R-:W-:-:S06]  /*1300*/  DFMA R2, R10, R14, R2 ;  /* 0x0000000e0a02722b */ /* 0x000fcc0000000002 */
[----:B-----5:R-:W1:Y:S01]  /*1310*/  F2F.F64.F32 R26, R20 ;  /* 0x00000014001a7310 */ /* 0x020e620000201800 */
[----:B0-----:R-:W-:-:S03]  /*1320*/  DMUL R18, R12, R18 ;  /* 0x000000120c127228 */ /* 0x001fc60000000000 */
[----:B------:R-:W-:Y:S02]  /*1330*/  FSEL R2, R14, R2, !P0 ;  /* 0x000000020e027208 */ /* 0x000fe40004000000 */
[----:B------:R-:W-:Y:S02]  /*1340*/  FSEL R3, R15, R3, !P0 ;  /* 0x000000030f037208 */ /* 0x000fe40004000000 */
[----:B------:R-:W-:Y:S01]  /*1350*/  FSETP.NE.AND P0, PT, |R24|, +INF , PT ;  /* 0x7f8000001800780b */ /* 0x000fe20003f05200 */
[----:B------:R-:W-:Y:S01]  /*1360*/  IMAD.WIDE.U32 R24, R25, 0x4, R16 ;  /* 0x0000000419187825 */ /* 0x000fe200078e0010 */
[----:B-1----:R-:W-:Y:S02]  /*1370*/  DMUL R26, R12, R26 ;  /* 0x0000001a0c1a7228 */ /* 0x002fe40000000000 */
[----:B------:R-:W-:-:S10]  /*1380*/  DFMA R18, R10, R2, R18 ;  /* 0x000000020a12722b */ /* 0x000fd40000000012 */
[----:B------:R-:W-:Y:S02]  /*1390*/  FSEL R14, R2, R18, !P0 ;  /* 0x00000012020e7208 */ /* 0x000fe40004000000 */
[----:B------:R-:W-:Y:S01]  /*13a0*/  FSEL R15, R3, R19, !P0 ;  /* 0x00000013030f7208 */ /* 0x000fe20004000000 */
[----:B------:R-:W-:Y:S01]  /*13b0*/  F2F.F32.F64 R2, R2 ;  /* 0x0000000200027310 */ /* 0x000fe20000301000 */
[----:B------:R-:W-:Y:S01]  /*13c0*/  FSETP.NE.AND P0, PT, |R20|, +INF , PT ;  /* 0x7f8000001400780b */ /* 0x000fe20003f05200 */
[----:B------:R-:W-:-:S03]  /*13d0*/  IMAD.WIDE.U32 R20, R21, 0x4, R16 ;  /* 0x0000000415147825 */ /* 0x000fc600078e0010 */
[----:B------:R-:W-:-:S03]  /*13e0*/  DFMA R26, R10, R14, R26 ;  /* 0x0000000e0a1a722b */ /* 0x000fc6000000001a */
[----:B------:R0:W1:Y:S07]  /*13f0*/  F2F.F64.F32 R18, R22 ;  /* 0x0000001600127310 */ /* 0x00006e0000201800 */
[----:B------:R-:W-:Y:S01]  /*1400*/  FSEL R26, R14, R26, !P0 ;  /* 0x0000001a0e1a7208 */ /* 0x000fe20004000000 */
[----:B------:R2:W3:Y:S01]  /*1410*/  F2F.F32.F64 R29, R14 ;  /* 0x0000000e001d7310 */ /* 0x0004e20000301000 */
[----:B------:R-:W-:Y:S02]  /*1420*/  FSEL R27, R15, R27, !P0 ;  /* 0x0000001b0f1b7208 */ /* 0x000fe40004000000 */
[----:B------:R-:W-:Y:S01]  /*1430*/  FSETP.NE.AND P0, PT, |R22|, +INF , PT ;  /* 0x7f8000001600780b */ /* 0x000fe20003f05200 */
[----:B0-----:R-:W-:Y:S01]  /*1440*/  IMAD.WIDE.U32 R22, R23, 0x4, R16 ;  /* 0x0000000417167825 */ /* 0x001fe200078e0010 */
[----:B-1----:R-:W-:-:S03]  /*1450*/  DMUL R18, R12, R18 ;  /* 0x000000120c127228 */ /* 0x002fc60000000000 */
[----:B------:R-:W0:Y:S05]  /*1460*/  F2F.F32.F64 R31, R26 ;  /* 0x0000001a001f7310 */ /* 0x000e2a0000301000 */
[----:B------:R-:W-:-:S10]  /*1470*/  DFMA R18, R10, R26, R18 ;  /* 0x0000001a0a12722b */ /* 0x000fd40000000012 */
[----:B--2---:R-:W-:Y:S02]  /*1480*/  FSEL R14, R26, R18, !P0 ;  /* 0x000000121a0e7208 */ /* 0x004fe40004000000 */
[----:B------:R-:W-:Y:S01]  /*1490*/  FSEL R15, R27, R19, !P0 ;  /* 0x000000131b0f7208 */ /* 0x000fe20004000000 */
[----:B------:R-:W-:Y:S01]  /*14a0*/  IMAD.WIDE.U32 R18, R7, 0x4, R16 ;  /* 0x0000000407127825 */ /* 0x000fe200078e0010 */
[----:B------:R-:W-:Y:S02]  /*14b0*/  ISETP.NE.AND P0, PT, R4, UR8, PT ;  /* 0x0000000804007c0c */ /* 0x000fe4000bf05270 */
[----:B------:R-:W1:Y:S02]  /*14c0*/  F2F.F32.F64 R33, R14 ;  /* 0x0000000e00217310 */ /* 0x000e640000301000 */
[----:B------:R4:W-:Y:S04]  /*14d0*/  STG.E desc[UR6][R18.64], R2 ;  /* 0x0000000212007986 */ /* 0x0009e8000c101906 */
[----:B---3--:R4:W-:Y:S04]  /*14e0*/  STG.E desc[UR6][R20.64], R29 ;  /* 0x0000001d14007986 */ /* 0x0089e8000c101906 */
[----:B0-----:R4:W-:Y:S04]  /*14f0*/  STG.E desc[UR6][R24.64], R31 ;  /* 0x0000001f18007986 */ /* 0x0019e8000c101906 */
[----:B-1----:R4:W-:Y:S01]  /*1500*/  STG.E desc[UR6][R22.64], R33 ;  /* 0x0000002116007986 */ /* 0x0029e2000c101906 */
[----:B------:R-:W-:Y:S05]  /*1510*/  @P0 BRA `(.L_x_17) ;  /* 0xfffffffc00340947 */ /* 0x000fea000383ffff */
.L_x_14:
[----:B------:R-:W5:Y:S02]  /*1520*/  LDCU.64 UR4, c[0x0][0x390] ;  /* 0x00007200ff0477ac */ /* 0x000f640008000a00 */
[----:B-----5:R-:W-:-:S04]  /*1530*/  UISETP.LT.AND UP0, UPT, UR4, UR5, UPT ;  /* 0x000000050400728c */ /* 0x020fc8000bf01270 */
[----:B------:R-:W-:-:S06]  /*1540*/  USEL UR4, UR4, UR5, !UP0 ;  /* 0x0000000504047287 */ /* 0x000fcc000c000000 */
[----:B-1----:R-:W-:-:S05]  /*1550*/  VIADD R0, R6, UR4 ;  /* 0x0000000406007c36 */ /* 0x002fca0008000000 */
[----:B------:R-:W-:-:S13]  /*1560*/  ISETP.GT.AND P0, PT, R0, UR8, PT ;  /* 0x0000000800007c0c */ /* 0x000fda000bf04270 */
[----:B------:R-:W-:Y:S05]  /*1570*/  @P0 EXIT ;  /* 0x000000000000094d */ /* 0x000fea0003800000 */
[----:B------:R-:W-:Y:S02]  /*1580*/  VIADD R0, R0, 0xffffffff ;  /* 0xffffffff00007836 */ /* 0x000fe40000000000 */
[----:B------:R-:W-:-:S07]  /*1590*/  IMAD.MOV.U32 R4, RZ, RZ, RZ ;  /* 0x000000ffff047224 */ /* 0x000fce00078e00ff */
.L_x_29:
[----:B0-----:R-:W0:Y:S08]  /*15a0*/  LDC R10, c[0x0][0x3a0] ;  /* 0x0000e800ff0a7b82 */ /* 0x001e300000000800 */
[----:B-1----:R-:W1:Y:S01]  /*15b0*/  LDC.64 R14, c[0x0][0x3a8] ;  /* 0x0000ea00ff0e7b82 */ /* 0x002e620000000a00 */
[----:B0-----:R-:W-:-:S04]  /*15c0*/  IMAD R7, R0, R10, R5 ;  /* 0x0000000a00077224 */ /* 0x001fc800078e0205 */
[----:B-1----:R-:W-:-:S06]  /*15d0*/  IMAD.WIDE.U32 R16, R7, 0x4, R14 ;  /* 0x0000000407107825 */ /* 0x002fcc00078e000e */
[----:B------:R-:W5:Y:S02]  /*15e0*/  LDG.E R16, desc[UR6][R16.64] ;  /* 0x0000000610107981 */ /* 0x000f64000c1e1900 */
[----:B-----5:R-:W-:-:S13]  /*15f0*/  FSETP.NE.AND P0, PT, |R16|, +INF , PT ;  /* 0x7f8000001000780b */ /* 0x020fda0003f05200 */
[----:B------:R-:W-:Y:S05]  /*1600*/  @!P0 BRA `(.L_x_18) ;  /* 0x0000000c00348947 */ /* 0x000fea0003800000 */
[----:B---3--:R-:W4:Y:S01]  /*1610*/  LDC R13, c[0x0][0x394] ;  /* 0x0000e500ff0d7b82 */ /* 0x008f220000000800 */
[----:B------:R-:W-:-:S05]  /*1620*/  VIADD R11, R0, 0x1 ;  /* 0x00000001000b7836 */ /* 0x000fca0000000000 */
[----:B----4-:R-:W-:-:S04]  /*1630*/  VIADDMNMX R2, R11, -R6, R13, PT ;  /* 0x800000060b027246 */ /* 0x010fc8000380010d */
[----:B------:R-:W-:-:S13]  /*1640*/  ISETP.GE.AND P0, PT, R2, 0x1, PT ;  /* 0x000000010200780c */ /* 0x000fda0003f06270 */
[----:B------:R-:W-:Y:S05]  /*1650*/  @!P0 BRA `(.L_x_18) ;  /* 0x0000000c00208947 */ /* 0x000fea0003800000 */
[----:B------:R-:W-:Y:S02]  /*1660*/  IMAD.IADD R11, R11, 0x1, -R2 ;  /* 0x000000010b0b7824 */ /* 0x000fe400078e0a02 */
[----:B------:R-:W-:Y:S02]  /*1670*/  IMAD.MOV.U32 R2, RZ, RZ, 0x0 ;  /* 0x00000000ff027424 */ /* 0x000fe400078e00ff */
[----:B------:R-:W-:Y:S01]  /*1680*/  IMAD.MOV.U32 R3, RZ, RZ, 0x7ff00000 ;  /* 0x7ff00000ff037424 */ /* 0x000fe200078e00ff */
[----:B------:R-:W-:Y:S01]  /*1690*/  ISETP.GT.AND P0, PT, R11, R0, PT ;  /* 0x000000000b00720c */ /* 0x000fe20003f04270 */
[----:B--2---:R-:W-:Y:S02]  /*16a0*/  IMAD.MOV.U32 R8, RZ, RZ, 0x0 ;  /* 0x00000000ff087424 */ /* 0x004fe400078e00ff */
[----:B------:R-:W-:-:S10]  /*16b0*/  IMAD.MOV.U32 R9, RZ, RZ, -0x100000 ;  /* 0xfff00000ff097424 */ /* 0x000fd400078e00ff */
[----:B------:R-:W-:Y:S05]  /*16c0*/  @P0 BRA `(.L_x_19) ;  /* 0x0000000800e00947 */ /* 0x000fea0003800000 */
[----:B------:R-:W-:Y:S01]  /*16d0*/  VIADDMNMX R12, R4, UR4, R13, PT ;  /* 0x00000004040c7c46 */ /* 0x000fe2000b80010d */
[----:B------:R-:W-:Y:S01]  /*16e0*/  IMAD.MOV.U32 R8, RZ, RZ, 0x0 ;  /* 0x00000000ff087424 */ /* 0x000fe200078e00ff */
[----:B------:R-:W-:Y:S01]  /*16f0*/  MOV R18, R11 ;  /* 0x0000000b00127202 */ /* 0x000fe20000000f00 */
[----:B------:R-:W-:Y:S01]  /*1700*/  IMAD.MOV.U32 R9, RZ, RZ, -0x100000 ;  /* 0xfff00000ff097424 */ /* 0x000fe200078e00ff */
[----:B------:R-:W-:Y:S01]  /*1710*/  LOP3.LUT P0, R24, R12, 0x3, RZ, 0xc0, !PT ;  /* 0x000000030c187812 */ /* 0x000fe2000780c0ff */
[----:B------:R-:W-:Y:S02]  /*1720*/  IMAD.MOV.U32 R2, RZ, RZ, 0x0 ;  /* 0x00000000ff027424 */ /* 0x000fe400078e00ff */
[----:B------:R-:W-:-:S10]  /*1730*/  IMAD.MOV.U32 R3, RZ, RZ, 0x7ff00000 ;  /* 0x7ff00000ff037424 */ /* 0x000fd400078e00ff */
[----:B------:R-:W-:Y:S05]  /*1740*/  @!P0 BRA `(.L_x_20) ;  /* 0x0000000400308947 */ /* 0x000fea0003800000 */
[----:B------:R-:W-:-:S04]  /*1750*/  IMAD R13, R11, R10, R5 ;  /* 0x0000000a0b0d7224 */ /* 0x000fc800078e0205 */
[----:B------:R-:W-:-:S05]  /*1760*/  IMAD.WIDE R14, R13, 0x4, R14 ;  /* 0x000000040d0e7825 */ /* 0x000fca00078e020e */
[----:B------:R-:W2:Y:S01]  /*1770*/  LDG.E R22, desc[UR6][R14.64] ;  /* 0x000000060e167981 */ /* 0x000ea2000c1e1900 */
[----:B------:R-:W-:Y:S01]  /*1780*/  ISETP.NE.AND P0, PT, R24, 0x1, PT ;  /* 0x000000011800780c */ /* 0x000fe20003f05270 */
[----:B------:R-:W-:Y:S02]  /*1790*/  IMAD.MOV.U32 R8, RZ, RZ, 0x0 ;  /* 0x00000000ff087424 */ /* 0x000fe400078e00ff */
[----:B------:R-:W-:Y:S02]  /*17a0*/  IMAD.MOV.U32 R9, RZ, RZ, -0x100000 ;  /* 0xfff00000ff097424 */ /* 0x000fe400078e00ff */
[----:B------:R-:W-:Y:S02]  /*17b0*/  IMAD.MOV.U32 R2, RZ, RZ, 0x0 ;  /* 0x00000000ff027424 */ /* 0x000fe400078e00ff */
[----:B------:R-:W-:Y:S01]  /*17c0*/  IMAD.MOV.U32 R3, RZ, RZ, 0x7ff00000 ;  /* 0x7ff00000ff037424 */ /* 0x000fe200078e00ff */
[----:B--2---:R-:W-:-:S13]  /*17d0*/  FSETP.NE.AND P1, PT, |R22|, +INF , PT ;  /* 0x7f8000001600780b */ /* 0x004fda0003f25200 */
[----:B------:R-:W-:Y:S05]  /*17e0*/  @!P1 BRA `(.L_x_21) ;  /* 0x0000000000589947 */ /* 0x000fea0003800000 */
[----:B------:R-:W0:Y:S02]  /*17f0*/  LDC.64 R20, c[0x0][0x380] ;  /* 0x0000e000ff147b82 */ /* 0x000e240000000a00 */
[----:B0-----:R-:W-:-:S06]  /*1800*/  IMAD.WIDE R20, R13, 0x4, R20 ;  /* 0x000000040d147825 */ /* 0x001fcc00078e0214 */
[----:B------:R-:W2:Y:S01]  /*1810*/  LDG.E.CONSTANT R20, desc[UR6][R20.64] ;  /* 0x0000000614147981 */ /* 0x000ea2000c1e9900 */
[----:B------:R-:W-:Y:S02]  /*1820*/  MOV R26, 0x80000 ;  /* 0x00080000001a7802 */ /* 0x000fe40000000f00 */
[----:B--2---:R-:W-:-:S13]  /*1830*/  FSETP.NE.AND P1, PT, |R20|, +INF , PT ;  /* 0x7f8000001400780b */ /* 0x004fda0003f25200 */
[----:B------:R-:W-:Y:S01]  /*1840*/  @P1 F2F.F64.F32 R18, R20 ;  /* 0x0000001400121310 */ /* 0x000fe20000201800 */
[----:B------:R-:W-:-:S07]  /*1850*/  @P1 LOP3.LUT R26, R26, 0x7ff00000, RZ, 0xfc, !PT ;  /* 0x7ff000001a1a1812 */ /* 0x000fce00078efcff */
[----:B------:R-:W0:Y:S02]  /*1860*/  @P1 F2F.F64.F32 R22, R22 ;  /* 0x0000001600161310 */ /* 0x000e240000201800 */
[----:B0-----:R-:W-:Y:S01]  /*1870*/  @P1 DADD R18, R18, -R22 ;  /* 0x0000000012121229 */ /* 0x001fe20000000816 */
[----:B------:R-:W-:-:S05]  /*1880*/  IMAD.MOV.U32 R23, RZ, RZ, 0x80000 ;  /* 0x00080000ff177424 */ /* 0x000fca00078e00ff */
[----:B------:R-:W-:Y:S02]  /*1890*/  @P1 LOP3.LUT R23, R23, 0xfff00000, RZ, 0xfc, !PT ;  /* 0xfff0000017171812 */ /* 0x000fe400078efcff */
[C---:B------:R-:W-:Y:S02]  /*18a0*/  @P1 DSETP.MAX.AND P2, P3, R18.reuse, -INF , PT ;  /* 0xfff000001200142a */ /* 0x040fe40003b4f000 */
[--C-:B------:R-:W-:Y:S01]  /*18b0*/  @P1 IMAD.MOV.U32 R17, RZ, RZ, R19.reuse ;  /* 0x000000ffff111224 */ /* 0x100fe200078e0013 */
[----:B------:R-:W-:Y:S01]  /*18c0*/  @P1 DSETP.MIN.AND P4, P5, R18, +INF , PT ;  /* 0x7ff000001200142a */ /* 0x000fe20003d80000 */
[----:B------:R-:W-:-:S03]  /*18d0*/  @P1 IMAD.MOV.U32 R21, RZ, RZ, R19 ;  /* 0x000000ffff151224 */ /* 0x000fc600078e0013 */
[----:B------:R-:W-:Y:S01]  /*18e0*/  @P1 FSEL R20, R17, -QNAN , P2 ;  /* 0xfff0000011141808 */ /* 0x000fe20001000000 */
[----:B------:R-:W-:Y:S01]  /*18f0*/  @P1 IMAD.MOV.U32 R17, RZ, RZ, R18 ;  /* 0x000000ffff111224 */ /* 0x000fe200078e0012 */
[----:B------:R-:W-:Y:S02]  /*1900*/  @P1 FSEL R21, R21, +QNAN , P4 ;  /* 0x7ff0000015151808 */ /* 0x000fe40002000000 */
[----:B------:R-:W-:Y:S02]  /*1910*/  @P1 SEL R9, R23, R20, P3 ;  /* 0x0000001417091207 */ /* 0x000fe40001800000 */
[----:B------:R-:W-:Y:S02]  /*1920*/  @P1 SEL R3, R26, R21, P5 ;  /* 0x000000151a031207 */ /* 0x000fe40002800000 */
[----:B------:R-:W-:Y:S02]  /*1930*/  @P1 SEL R8, R17, RZ, P2 ;  /* 0x000000ff11081207 */ /* 0x000fe40001000000 */
[----:B------:R-:W-:-:S07]  /*1940*/  @P1 SEL R2, R18, RZ, P4 ;  /* 0x000000ff12021207 */ /* 0x000fce0002000000 */
.L_x_21:
[----:B------:R-:W-:Y:S01]  /*1950*/  VIADD R18, R11, 0x1 ;  /* 0x000000010b127836 */ /* 0x000fe20000000000 */
[----:B------:R-:W-:Y:S06]  /*1960*/  @!P0 BRA `(.L_x_20) ;  /* 0x0000000000a88947 */ /* 0x000fec0003800000 */
[----:B------:R-:W-:-:S05]  /*1970*/  IMAD.WIDE R14, R10, 0x4, R14 ;  /* 0x000000040a0e7825 */ /* 0x000fca00078e020e */
[----:B------:R-:W2:Y:S01]  /*1980*/  LDG.E R20, desc[UR6][R14.64] ;  /* 0x000000060e147981 */ /* 0x000ea2000c1e1900 */
[----:B------:R-:W-:Y:S01]  /*1990*/  ISETP.NE.AND P2, PT, R24, 0x2, PT ;  /* 0x000000021800780c */ /* 0x000fe20003f45270 */
[----:B------:R-:W-:Y:S01]  /*19a0*/  IMAD.IADD R13, R13, 0x1, R10 ;  /* 0x000000010d0d7824 */ /* 0x000fe200078e020a */
[----:B--2---:R-:W-:-:S13]  /*19b0*/  FSETP.NE.AND P0, PT, |R20|, +INF , PT ;  /* 0x7f8000001400780b */ /* 0x004fda0003f05200 */
[----:B------:R-:W-:Y:S05]  /*19c0*/  @!P0 BRA `(.L_x_22) ;  /* 0x0000000000388947 */ /* 0x000fea0003800000 */
[----:B------:R-:W0:Y:S02]  /*19d0*/  LDC.64 R18, c[0x0][0x380] ;  /* 0x0000e000ff127b82 */ /* 0x000e240000000a00 */
[----:B0-----:R-:W-:-:S05]  /*19e0*/  IMAD.WIDE R18, R13, 0x4, R18 ;  /* 0x000000040d127825 */ /* 0x001fca00078e0212 */
[----:B------:R-:W2:Y:S02]  /*19f0*/  LDG.E.CONSTANT R17, desc[UR6][R18.64] ;  /* 0x0000000612117981 */ /* 0x000ea4000c1e9900 */
[----:B--2---:R-:W-:-:S13]  /*1a00*/  FSETP.NE.AND P0, PT, |R17|, +INF , PT ;  /* 0x7f8000001100780b */ /* 0x004fda0003f05200 */
[----:B------:R-:W-:Y:S05]  /*1a10*/  @!P0 BRA `(.L_x_22) ;  /* 0x0000000000248947 */ /* 0x000fea0003800000 */
[----:B------:R-:W-:Y:S08]  /*1a20*/  F2F.F64.F32 R18, R17 ;  /* 0x0000001100127310 */ /* 0x000ff00000201800 */
[----:B------:R-:W0:Y:S02]  /*1a30*/  F2F.F64.F32 R20, R20 ;  /* 0x0000001400147310 */ /* 0x000e240000201800 */
[----:B0-----:R-:W-:-:S08]  /*1a40*/  DADD R18, R18, -R20 ;  /* 0x0000000012127229 */ /* 0x001fd00000000814 */
[C---:B------:R-:W-:Y:S02]  /*1a50*/  DSETP.GT.AND P0, PT, R18.reuse, R8, PT ;  /* 0x000000081200722a */ /* 0x040fe40003f04000 */
[----:B------:R-:W-:-:S04]  /*1a60*/  DSETP.GEU.AND P1, PT, R18, R2, PT ;  /* 0x000000021200722a */ /* 0x000fc80003f2e000 */
[C---:B------:R-:W-:Y:S02]  /*1a70*/  FSEL R8, R18.reuse, R8, P0 ;  /* 0x0000000812087208 */ /* 0x040fe40000000000 */
[C---:B------:R-:W-:Y:S02]  /*1a80*/  FSEL R9, R19.reuse, R9, P0 ;  /* 0x0000000913097208 */ /* 0x040fe40000000000 */
[----:B------:R-:W-:Y:S02]  /*1a90*/  FSEL R2, R18, R2, !P1 ;  /* 0x0000000212027208 */ /* 0x000fe40004800000 */
[----:B------:R-:W-:-:S07]  /*1aa0*/  FSEL R3, R19, R3, !P1 ;  /* 0x0000000313037208 */ /* 0x000fce0004800000 */
.L_x_22:
[----:B------:R-:W-:Y:S01]  /*1ab0*/  VIADD R18, R11, 0x2 ;  /* 0x000000020b127836 */ /* 0x000fe20000000000 */
[----:B------:R-:W-:Y:S06]  /*1ac0*/  @!P2 BRA `(.L_x_20) ;  /* 0x000000000050a947 */ /* 0x000fec0003800000 */
[----:B------:R-:W-:-:S05]  /*1ad0*/  IMAD.WIDE R14, R10, 0x4, R14 ;  /* 0x000000040a0e7825 */ /* 0x000fca00078e020e */
[----:B------:R-:W2:Y:S02]  /*1ae0*/  LDG.E R18, desc[UR6][R14.64] ;  /* 0x000000060e127981 */ /* 0x000ea4000c1e1900 */
[----:B--2---:R-:W-:-:S13]  /*1af0*/  FSETP.NE.AND P0, PT, |R18|, +INF , PT ;  /* 0x7f8000001200780b */ /* 0x004fda0003f05200 */
[----:B------:R-:W-:Y:S05]  /*1b00*/  @!P0 BRA `(.L_x_23) ;  /* 0x00000000003c8947 */ /* 0x000fea0003800000 */
[----:B------:R-:W0:Y:S01]  /*1b10*/  LDC.64 R14, c[0x0][0x380] ;  /* 0x0000e000ff0e7b82 */ /* 0x000e220000000a00 */
[----:B------:R-:W-:-:S04]  /*1b20*/  IMAD.IADD R13, R13, 0x1, R10 ;  /* 0x000000010d0d7824 */ /* 0x000fc800078e020a */
        /* <DEDUP_REMOVED lines=13> */
.L_x_23:
[----:B------:R-:W-:-:S07]  /*1c00*/  VIADD R18, R11, 0x3 ;  /* 0x000000030b127836 */ /* 0x000fce0000000000 */
.L_x_20:
[----:B------:R-:W-:-:S05]  /*1c10*/  VIADD R12, R12, 0xffffffff ;  /* 0xffffffff0c0c7836 */ /* 0x000fca0000000000 */
[----:B------:R-:W-:-:S13]  /*1c20*/  ISETP.GE.U32.AND P0, PT, R12, 0x3, PT ;  /* 0x000000030c00780c */ /* 0x000fda0003f06070 */
[----:B------:R-:W-:Y:S05]  /*1c30*/  @!P0 BRA `(.L_x_19) ;  /* 0x0000000400848947 */ /* 0x000fea0003800000 */
[C---:B------:R-:W-:Y:S01]  /*1c40*/  IADD3 R17, PT, PT, R18.reuse, 0x2, RZ ;  /* 0x0000000212117810 */ /* 0x040fe20007ffe0ff */
[C---:B------:R-:W-:Y:S02]  /*1c50*/  VIADD R19, R18.reuse, 0x3 ;  /* 0x0000000312137836 */ /* 0x040fe40000000000 */
[CC--:B------:R-:W-:Y:S02]  /*1c60*/  IMAD R12, R18.reuse, R10.reuse, R10 ;  /* 0x0000000a120c7224 */ /* 0x0c0fe400078e020a */
[-CC-:B------:R-:W-:Y:S02]  /*1c70*/  IMAD R17, R17, R10.reuse, R5.reuse ;  /* 0x0000000a11117224 */ /* 0x180fe400078e0205 */
[-CC-:B------:R-:W-:Y:S02]  /*1c80*/  IMAD R19, R19, R10.reuse, R5.reuse ;  /* 0x0000000a13137224 */ /* 0x180fe400078e0205 */
[--C-:B------:R-:W-:Y:S02]  /*1c90*/  IMAD R21, R18, R10, R5.reuse ;  /* 0x0000000a12157224 */ /* 0x100fe400078e0205 */
[----:B------:R-:W-:-:S07]  /*1ca0*/  IMAD.IADD R23, R12, 0x1, R5 ;  /* 0x000000010c177824 */ /* 0x000fce00078e0205 */
.L_x_28:
[----:B------:R-:W0:Y:S08]  /*1cb0*/  LDC.64 R28, c[0x0][0x3a8] ;  /* 0x0000ea00ff1c7b82 */ /* 0x000e300000000a00 */
[----:B------:R-:W1:Y:S08]  /*1cc0*/  LDC R20, c[0x0][0x3a0] ;  /* 0x0000e800ff147b82 */ /* 0x000e700000000800 */
[----:B------:R-:W2:Y:S01]  /*1cd0*/  LDC.64 R10, c[0x0][0x380] ;  /* 0x0000e000ff0a7b82 */ /* 0x000ea20000000a00 */
[----:B0-----:R-:W-:-:S04]  /*1ce0*/  IMAD.WIDE R28, R21, 0x4, R28 ;  /* 0x00000004151c7825 */ /* 0x001fc800078e021c */
[C---:B-1----:R-:W-:Y:S02]  /*1cf0*/  IMAD.WIDE R24, R20.reuse, 0x4, R28 ;  /* 0x0000000414187825 */ /* 0x042fe400078e021c */
[----:B------:R-:W3:Y:S02]  /*1d00*/  LDG.E R28, desc[UR6][R28.64] ;  /* 0x000000061c1c7981 */ /* 0x000ee4000c1e1900 */
[C---:B------:R-:W-:Y:S02]  /*1d10*/  IMAD.WIDE R14, R20.reuse, 0x4, R24 ;  /* 0x00000004140e7825 */ /* 0x040fe400078e0218 */
[----:B------:R-:W4:Y:S04]  /*1d20*/  LDG.E R27, desc[UR6][R24.64] ;  /* 0x00000006181b7981 */ /* 0x000f28000c1e1900 */
[----:B------:R-:W5:Y:S01]  /*1d30*/  LDG.E R22, desc[UR6][R14.64] ;  /* 0x000000060e167981 */ /* 0x000f62000c1e1900 */
[----:B------:R-:W-:-:S05]  /*1d40*/  IMAD.WIDE R12, R20, 0x4, R14 ;  /* 0x00000004140c7825 */ /* 0x000fca00078e020e */
[----:B------:R-:W2:Y:S01]  /*1d50*/  LDG.E R26, desc[UR6][R12.64] ;  /* 0x000000060c1a7981 */ /* 0x000ea2000c1e1900 */
[----:B---3--:R-:W-:Y:S02]  /*1d60*/  FSETP.NE.AND P3, PT, |R28|, +INF , PT ;  /* 0x7f8000001c00780b */ /* 0x008fe40003f65200 */
[----:B----4-:R-:W-:Y:S02]  /*1d70*/  FSETP.NE.AND P2, PT, |R27|, +INF , PT ;  /* 0x7f8000001b00780b */ /* 0x010fe40003f45200 */
[----:B-----5:R-:W-:Y:S02]  /*1d80*/  FSETP.NE.AND P1, PT, |R22|, +INF , PT ;  /* 0x7f8000001600780b */ /* 0x020fe40003f25200 */
[----:B--2---:R-:W-:-:S07]  /*1d90*/  FSETP.NE.AND P0, PT, |R26|, +INF , PT ;  /* 0x7f8000001a00780b */ /* 0x004fce0003f05200 */
[----:B------:R-:W-:Y:S06]  /*1da0*/  @!P3 BRA `(.L_x_24) ;  /* 0x000000000040b947 */ /* 0x000fec0003800000 */
[----:B------:R-:W-:-:S06]  /*1db0*/  IMAD.WIDE R24, R21, 0x4, R10 ;  /* 0x0000000415187825 */ /* 0x000fcc00078e020a */
[----:B------:R-:W2:Y:S02]  /*1dc0*/  LDG.E.CONSTANT R24, desc[UR6][R24.64] ;  /* 0x0000000618187981 */ /* 0x000ea4000c1e9900 */
[----:B--2---:R-:W-:-:S13]  /*1dd0*/  FSETP.NE.AND P4, PT, |R24|, +INF , PT ;  /* 0x7f8000001800780b */ /* 0x004fda0003f85200 */
[----:B------:R-:W-:Y:S08]  /*1de0*/  @P4 F2F.F64.F32 R12, R24 ;  /* 0x00000018000c4310 */ /* 0x000ff00000201800 */
[----:B------:R-:W0:Y:S02]  /*1df0*/  @P4 F2F.F64.F32 R14, R28 ;  /* 0x0000001c000e4310 */ /* 0x000e240000201800 */
[----:B0-----:R-:W-:-:S08]  /*1e00*/  @P4 DADD R12, R12, -R14 ;  /* 0x000000000c0c4229 */ /* 0x001fd0000000080e */
[C---:B------:R-:W-:Y:S02]  /*1e10*/  @P4 DSETP.GT.AND P3, PT, R12.reuse, R8, PT ;  /* 0x000000080c00422a */ /* 0x040fe40003f64000 */
[----:B------:R-:W-:-:S04]  /*1e20*/  @P4 DSETP.GEU.AND P5, PT, R12, R2, PT ;  /* 0x000000020c00422a */ /* 0x000fc80003fae000 */
[C---:B------:R-:W-:Y:S02]  /*1e30*/  @P4 FSEL R14, R12.reuse, R8, P3 ;  /* 0x000000080c0e4208 */ /* 0x040fe40001800000 */
[C---:B------:R-:W-:Y:S02]  /*1e40*/  @P4 FSEL R15, R13.reuse, R9, P3 ;  /* 0x000000090d0f4208 */ /* 0x040fe40001800000 */
[----:B------:R-:W-:Y:S01]  /*1e50*/  @P4 FSEL R12, R12, R2, !P5 ;  /* 0x000000020c0c4208 */ /* 0x000fe20006800000 */
[----:B------:R-:W-:Y:S01]  /*1e60*/  @P4 IMAD.MOV.U32 R8, RZ, RZ, R14 ;  /* 0x000000ffff084224 */ /* 0x000fe200078e000e */
[----:B------:R-:W-:Y:S01]  /*1e70*/  @P4 FSEL R13, R13, R3, !P5 ;  /* 0x000000030d0d4208 */ /* 0x000fe20006800000 */
[----:B------:R-:W-:Y:S02]  /*1e80*/  @P4 IMAD.MOV.U32 R9, RZ, RZ, R15 ;  /* 0x000000ffff094224 */ /* 0x000fe400078e000f */
[----:B------:R-:W-:Y:S02]  /*1e90*/  @P4 IMAD.MOV.U32 R2, RZ, RZ, R12 ;  /* 0x000000ffff024224 */ /* 0x000fe400078e000c */
[----:B------:R-:W-:-:S07]  /*1ea0*/  @P4 IMAD.MOV.U32 R3, RZ, RZ, R13 ;  /* 0x000000ffff034224 */ /* 0x000fce00078e000d */
.L_x_24:
[----:B------:R-:W-:Y:S05]  /*1eb0*/  @!P2 BRA `(.L_x_25) ;  /* 0x000000000040a947 */ /* 0x000fea0003800000 */
        /* <DEDUP_REMOVED lines=14> */
[----:B------:R-:W-:Y:S01]  /*1fa0*/  @P3 IMAD.MOV.U32 R2, RZ, RZ, R10 ;  /* 0x000000ffff023224 */ /* 0x000fe200078e000a */
[----:B------:R-:W-:-:S07]  /*1fb0*/  @P3 MOV R3, R11 ;  /* 0x0000000b00033202 */ /* 0x000fce0000000f00 */
.L_x_25:
[----:B------:R-:W-:Y:S05]  /*1fc0*/  @!P1 BRA `(.L_x_26) ;  /* 0x0000000000449947 */ /* 0x000fea0003800000 */
[----:B------:R-:W0:Y:S02]  /*1fd0*/  LDC.64 R12, c[0x0][0x380] ;  /* 0x0000e000ff0c7b82 */ /* 0x000e240000000a00 */
[----:B0-----:R-:W-:-:S06]  /*1fe0*/  IMAD.WIDE R12, R17, 0x4, R12 ;  /* 0x00000004110c7825 */ /* 0x001fcc00078e020c */
        /* <DEDUP_REMOVED lines=15> */
.L_x_26:
        /* <DEDUP_REMOVED lines=15> */
.L_x_27:
[----:B------:R-:W-:Y:S01]  /*21d0*/  VIADD R11, R18, 0x3 ;  /* 0x00000003120b7836 */ /* 0x000fe20000000000 */
[C---:B------:R-:W-:Y:S01]  /*21e0*/  LEA R21, R20.reuse, R21, 0x2 ;  /* 0x0000001514157211 */ /* 0x040fe200078e10ff */
[----:B------:R-:W-:Y:S02]  /*21f0*/  IMAD R23, R20, 0x4, R23 ;  /* 0x0000000414177824 */ /* 0x000fe400078e0217 */
[----:B------:R-:W-:Y:S01]  /*2200*/  VIADD R18, R18, 0x4 ;  /* 0x0000000412127836 */ /* 0x000fe20000000000 */
[----:B------:R-:W-:Y:S01]  /*2210*/  ISETP.GE.AND P0, PT, R11, R0, PT ;  /* 0x000000000b00720c */ /* 0x000fe20003f06270 */
[C---:B------:R-:W-:Y:S02]  /*2220*/  IMAD R17, R20.reuse, 0x4, R17 ;  /* 0x0000000414117824 */ /* 0x040fe400078e0211 */
[----:B------:R-:W-:-:S10]  /*2230*/  IMAD R19, R20, 0x4, R19 ;  /* 0x0000000414137824 */ /* 0x000fd400078e0213 */
[----:B------:R-:W-:Y:S05]  /*2240*/  @!P0 BRA `(.L_x_28) ;  /* 0xfffffff800988947 */ /* 0x000fea000383ffff */
.L_x_19:
[----:B------:R-:W-:Y:S01]  /*2250*/  DSETP.NE.AND P0, PT, |R2|, +INF , PT ;  /* 0x7ff000000200742a */ /* 0x000fe20003f05200 */
[----:B------:R-:W0:Y:S05]  /*2260*/  LDC.64 R10, c[0x0][0x3b0] ;  /* 0x0000ec00ff0a7b82 */ /* 0x000e2a0000000a00 */
[----:B------:R-:W-:-:S14]  /*2270*/  DSETP.NE.AND P0, PT, |R8|, +INF , P0 ;  /* 0x7ff000000800742a */ /* 0x000fdc0000705200 */
[----:B------:R-:W-:Y:S01]  /*2280*/  @P0 DADD R8, R8, R2 ;  /* 0x0000000008080229 */ /* 0x000fe20000000002 */
[----:B0-----:R-:W-:-:S09]  /*2290*/  IMAD.WIDE.U32 R2, R7, 0x4, R10 ;  /* 0x0000000407027825 */ /* 0x001fd200078e000a */
[----:B------:R-:W0:Y:S01]  /*22a0*/  @P0 F2F.F32.F64 R9, R8 ;  /* 0x0000000800090310 */ /* 0x000e220000301000 */
[----:B------:R1:W-:Y:S01]  /*22b0*/  @!P0 STG.E desc[UR6][R2.64], R16 ;  /* 0x0000001002008986 */ /* 0x0003e2000c101906 */
[----:B0-----:R-:W-:-:S05]  /*22c0*/  @P0 FFMA R7, R9, 0.5, R16 ;  /* 0x3f00000009070823 */ /* 0x001fca0000000010 */
[----:B------:R1:W-:Y:S02]  /*22d0*/  @P0 STG.E desc[UR6][R2.64], R7 ;  /* 0x0000000702000986 */ /* 0x0003e4000c101906 */
.L_x_18:
[----:B------:R-:W0:Y:S01]  /*22e0*/  LDCU UR5, c[0x0][0x3a4] ;  /* 0x00007480ff0577ac */ /* 0x000e220008000800 */
[----:B------:R-:W-:Y:S02]  /*22f0*/  VIADD R0, R0, 0x1 ;  /* 0x0000000100007836 */ /* 0x000fe40000000000 */
[----:B------:R-:W-:-:S03]  /*2300*/  VIADD R4, R4, 0x1 ;  /* 0x0000000104047836 */ /* 0x000fc60000000000 */
[----:B0-----:R-:W-:-:S13]  /*2310*/  ISETP.NE.AND P0, PT, R0, UR5, PT ;  /* 0x0000000500007c0c */ /* 0x001fda000bf05270 */
[----:B------:R-:W-:Y:S05]  /*2320*/  @P0 BRA `(.L_x_29) ;  /* 0xfffffff0009c0947 */ /* 0x000fea000383ffff */
[----:B------:R-:W-:Y:S05]  /*2330*/  EXIT ;  /* 0x000000000000794d */ /* 0x000fea0003800000 */
        .weak           $__internal_0_$__cuda_sm20_div_rn_f64_full
        .type           $__internal_0_$__cuda_sm20_div_rn_f64_full,@function
        .size           $__internal_0_$__cuda_sm20_div_rn_f64_full,(.L_x_73 - $__internal_0_$__cuda_sm20_div_rn_f64_full)
$__internal_0_$__cuda_sm20_div_rn_f64_full:
[C---:B------:R-:W-:Y:S01]  /*2340*/  FSETP.GEU.AND P0, PT, |R17|.reuse, 1.469367938527859385e-39, PT ;  /* 0x001000001100780b */ /* 0x040fe20003f0e200 */
[----:B------:R-:W-:Y:S01]  /*2350*/  IMAD.MOV.U32 R18, RZ, RZ, 0x1 ;  /* 0x00000001ff127424 */ /* 0x000fe200078e00ff */
[C---:B------:R-:W-:Y:S01]  /*2360*/  LOP3.LUT R14, R17.reuse, 0x800fffff, RZ, 0xc0, !PT ;  /* 0x800fffff110e7812 */ /* 0x040fe200078ec0ff */
[----:B------:R-:W-:Y:S01]  /*2370*/  IMAD.MOV.U32 R27, RZ, RZ, 0x1ca00000 ;  /* 0x1ca00000ff1b7424 */ /* 0x000fe200078e00ff */
[----:B------:R-:W-:Y:S02]  /*2380*/  LOP3.LUT R26, R17, 0x7ff00000, RZ, 0xc0, !PT ;  /* 0x7ff00000111a7812 */ /* 0x000fe400078ec0ff */
[----:B------:R-:W-:Y:S01]  /*2390*/  LOP3.LUT R15, R14, 0x3ff00000, RZ, 0xfc, !PT ;  /* 0x3ff000000e0f7812 */ /* 0x000fe200078efcff */
[----:B------:R-:W-:-:S06]  /*23a0*/  IMAD.MOV.U32 R14, RZ, RZ, R16 ;  /* 0x000000ffff0e7224 */ /* 0x000fcc00078e0010 */
[----:B------:R-:W-:-:S06]  /*23b0*/  @!P0 DMUL R14, R16, 8.98846567431157953865e+307 ;  /* 0x7fe00000100e8828 */ /* 0x000fcc0000000000 */
[----:B------:R-:W0:Y:S02]  /*23c0*/  MUFU.RCP64H R19, R15 ;  /* 0x0000000f00137308 */ /* 0x000e240000001800 */
[----:B0-----:R-:W-:-:S08]  /*23d0*/  DFMA R22, R18, -R14, 1 ;  /* 0x3ff000001216742b */ /* 0x001fd0000000080e */
[----:B------:R-:W-:-:S08]  /*23e0*/  DFMA R22, R22, R22, R22 ;  /* 0x000000161616722b */ /* 0x000fd00000000016 */
[----:B------:R-:W-:Y:S01]  /*23f0*/  DFMA R22, R18, R22, R18 ;  /* 0x000000161216722b */ /* 0x000fe20000000012 */
[----:B------:R-:W-:Y:S02]  /*2400*/  IMAD.MOV.U32 R19, RZ, RZ, R21 ;  /* 0x000000ffff137224 */ /* 0x000fe400078e0015 */
[----:B------:R-:W-:-:S03]  /*2410*/  IMAD.MOV.U32 R18, RZ, RZ, R20 ;  /* 0x000000ffff127224 */ /* 0x000fc600078e0014 */
[----:B------:R-:W-:Y:S02]  /*2420*/  LOP3.LUT R30, R19, 0x7ff00000, RZ, 0xc0, !PT ;  /* 0x7ff00000131e7812 */ /* 0x000fe400078ec0ff */
[----:B------:R-:W-:Y:S01]  /*2430*/  DFMA R24, R22, -R14, 1 ;  /* 0x3ff000001618742b */ /* 0x000fe2000000080e */
[----:B------:R-:W-:Y:S01]  /*2440*/  IMAD.MOV.U32 R20, RZ, RZ, R18 ;  /* 0x000000ffff147224 */ /* 0x000fe200078e0012 */
[----:B------:R-:W-:-:S04]  /*2450*/  ISETP.GE.U32.AND P2, PT, R30, R26, PT ;  /* 0x0000001a1e00720c */ /* 0x000fc80003f46070 */
[----:B------:R-:W-:Y:S02]  /*2460*/  SEL R21, R27, 0x63400000, !P2 ;  /* 0x634000001b157807 */ /* 0x000fe40005000000 */
[----:B------:R-:W-:Y:S01]  /*2470*/  DFMA R22, R22, R24, R22 ;  /* 0x000000181616722b */ /* 0x000fe20000000016 */
[----:B------:R-:W-:Y:S02]  /*2480*/  FSETP.GEU.AND P2, PT, |R19|, 1.469367938527859385e-39, PT ;  /* 0x001000001300780b */ /* 0x000fe40003f4e200 */
[----:B------:R-:W-:-:S11]  /*2490*/  LOP3.LUT R21, R21, 0x800fffff, R19, 0xf8, !PT ;  /* 0x800fffff15157812 */ /* 0x000fd600078ef813 */
[----:B------:R-:W-:Y:S05]  /*24a0*/  @P2 BRA `(.L_x_30) ;  /* 0x0000000000202947 */ /* 0x000fea0003800000 */
[----:B------:R-:W-:Y:S01]  /*24b0*/  LOP3.LUT R25, R17, 0x7ff00000, RZ, 0xc0, !PT ;  /* 0x7ff0000011197812 */ /* 0x000fe200078ec0ff */
[----:B------:R-:W-:-:S03]  /*24c0*/  IMAD.MOV.U32 R24, RZ, RZ, RZ ;  /* 0x000000ffff187224 */ /* 0x000fc600078e00ff */
[----:B------:R-:W-:-:S04]  /*24d0*/  ISETP.GE.U32.AND P2, PT, R30, R25, PT ;  /* 0x000000191e00720c */ /* 0x000fc80003f46070 */
[----:B------:R-:W-:-:S04]  /*24e0*/  SEL R27, R27, 0x63400000, !P2 ;  /* 0x634000001b1b7807 */ /* 0x000fc80005000000 */
[----:B------:R-:W-:-:S04]  /*24f0*/  LOP3.LUT R27, R27, 0x80000000, R19, 0xf8, !PT ;  /* 0x800000001b1b7812 */ /* 0x000fc800078ef813 */
[----:B------:R-:W-:-:S06]  /*2500*/  LOP3.LUT R25, R27, 0x100000, RZ, 0xfc, !PT ;  /* 0x001000001b197812 */ /* 0x000fcc00078efcff */
[----:B------:R-:W-:-:S10]  /*2510*/  DFMA R20, R20, 2, -R24 ;  /* 0x400000001414782b */ /* 0x000fd40000000818 */
[----:B------:R-:W-:-:S07]  /*2520*/  LOP3.LUT R30, R21, 0x7ff00000, RZ, 0xc0, !PT ;  /* 0x7ff00000151e7812 */ /* 0x000fce00078ec0ff */
.L_x_30:
[----:B------:R-:W-:Y:S01]  /*2530*/  MOV R33, R26 ;  /* 0x0000001a00217202 */ /* 0x000fe20000000f00 */
[----:B------:R-:W-:Y:S01]  /*2540*/  VIADD R32, R30, 0xffffffff ;  /* 0xffffffff1e207836 */ /* 0x000fe20000000000 */
[----:B------:R-:W-:Y:S01]  /*2550*/  @!P0 LOP3.LUT R33, R15, 0x7ff00000, RZ, 0xc0, !PT ;  /* 0x7ff000000f218812 */ /* 0x000fe200078ec0ff */
[----:B------:R-:W-:-:S03]  /*2560*/  DMUL R24, R22, R20 ;  /* 0x0000001416187228 */ /* 0x000fc60000000000 */
[----:B------:R-:W-:Y:S01]  /*2570*/  ISETP.GT.U32.AND P0, PT, R32, 0x7feffffe, PT ;  /* 0x7feffffe2000780c */ /* 0x000fe20003f04070 */
[----:B------:R-:W-:-:S04]  /*2580*/  VIADD R32, R33, 0xffffffff ;  /* 0xffffffff21207836 */ /* 0x000fc80000000000 */
[----:B------:R-:W-:Y:S01]  /*2590*/  DFMA R26, R24, -R14, R20 ;  /* 0x8000000e181a722b */ /* 0x000fe20000000014 */
[----:B------:R-:W-:-:S07]  /*25a0*/  ISETP.GT.U32.OR P0, PT, R32, 0x7feffffe, P0 ;  /* 0x7feffffe2000780c */ /* 0x000fce0000704470 */
[----:B------:R-:W-:-:S06]  /*25b0*/  DFMA R26, R22, R26, R24 ;  /* 0x0000001a161a722b */ /* 0x000fcc0000000018 */
[----:B------:R-:W-:Y:S05]  /*25c0*/  @P0 BRA `(.L_x_31) ;  /* 0x0000000000740947 */ /* 0x000fea0003800000 */
[----:B------:R-:W-:Y:S01]  /*25d0*/  LOP3.LUT R22, R19, 0x7ff00000, RZ, 0xc0, !PT ;  /* 0x7ff0000013167812 */ /* 0x000fe200078ec0ff */
[----:B------:R-:W-:Y:S01]  /*25e0*/  IMAD.MOV.U32 R23, RZ, RZ, 0x1ca00000 ;  /* 0x1ca00000ff177424 */ /* 0x000fe200078e00ff */
[----:B------:R-:W-:-:S04]  /*25f0*/  LOP3.LUT R19, R17, 0x7ff00000, RZ, 0xc0, !PT ;  /* 0x7ff0000011137812 */ /* 0x000fc800078ec0ff */
[CC--:B------:R-:W-:Y:S02]  /*2600*/  VIADDMNMX R18, R22.reuse, -R19.reuse, 0xb9600000, !PT ;  /* 0xb960000016127446 */ /* 0x0c0fe40007800913 */
[----:B------:R-:W-:Y:S02]  /*2610*/  ISETP.GE.U32.AND P0, PT, R22, R19, PT ;  /* 0x000000131600720c */ /* 0x000fe40003f06070 */
[----:B------:R-:W-:Y:S02]  /*2620*/  VIMNMX R18, PT, PT, R18, 0x46a00000, PT ;  /* 0x46a0000012127848 */ /* 0x000fe40003fe0100 */
[----:B------:R-:W-:-:S05]  /*2630*/  SEL R19, R23, 0x63400000, !P0 ;  /* 0x6340000017137807 */ /* 0x000fca0004000000 */
[----:B------:R-:W-:Y:S02]  /*2640*/  IMAD.IADD R24, R18, 0x1, -R19 ;  /* 0x0000000112187824 */ /* 0x000fe400078e0a13 */
[----:B------:R-:W-:Y:S02]  /*2650*/  IMAD.MOV.U32 R18, RZ, RZ, RZ ;  /* 0x000000ffff127224 */ /* 0x000fe400078e00ff */
[----:B------:R-:W-:-:S06]  /*2660*/  VIADD R19, R24, 0x7fe00000 ;  /* 0x7fe0000018137836 */ /* 0x000fcc0000000000 */
[----:B------:R-:W-:-:S10]  /*2670*/  DMUL R22, R26, R18 ;  /* 0x000000121a167228 */ /* 0x000fd40000000000 */
[----:B------:R-:W-:-:S13]  /*2680*/  FSETP.GTU.AND P0, PT, |R23|, 1.469367938527859385e-39, PT ;  /* 0x001000001700780b */ /* 0x000fda0003f0c200 */
[----:B------:R-:W-:Y:S05]  /*2690*/  @P0 BRA `(.L_x_32) ;  /* 0x0000000000940947 */ /* 0x000fea0003800000 */
[----:B------:R-:W-:Y:S01]  /*26a0*/  DFMA R14, R26, -R14, R20 ;  /* 0x8000000e1a0e722b */ /* 0x000fe20000000014 */
[----:B------:R-:W-:-:S09]  /*26b0*/  IMAD.MOV.U32 R18, RZ, RZ, RZ ;  /* 0x000000ffff127224 */ /* 0x000fd200078e00ff */
[C---:B------:R-:W-:Y:S02]  /*26c0*/  FSETP.NEU.AND P0, PT, R15.reuse, RZ, PT ;  /* 0x000000ff0f00720b */ /* 0x040fe40003f0d000 */
[----:B------:R-:W-:-:S04]  /*26d0*/  LOP3.LUT R17, R15, 0x80000000, R17, 0x48, !PT ;  /* 0x800000000f117812 */ /* 0x000fc800078e4811 */
[----:B------:R-:W-:-:S07]  /*26e0*/  LOP3.LUT R19, R17, R19, RZ, 0xfc, !PT ;  /* 0x0000001311137212 */ /* 0x000fce00078efcff */
[----:B------:R-:W-:Y:S05]  /*26f0*/  @!P0 BRA `(.L_x_32) ;  /* 0x00000000007c8947 */ /* 0x000fea0003800000 */
[----:B------:R-:W-:Y:S01]  /*2700*/  IMAD.MOV R15, RZ, RZ, -R24 ;  /* 0x000000ffff0f7224 */ /* 0x000fe200078e0a18 */
[----:B------:R-:W-:Y:S01]  /*2710*/  DMUL.RP R18, R26, R18 ;  /* 0x000000121a127228 */ /* 0x000fe20000008000 */
[----:B------:R-:W-:-:S06]  /*2720*/  IMAD.MOV.U32 R14, RZ, RZ, RZ ;  /* 0x000000ffff0e7224 */ /* 0x000fcc00078e00ff */
[----:B------:R-:W-:-:S03]  /*2730*/  DFMA R14, R22, -R14, R26 ;  /* 0x8000000e160e722b */ /* 0x000fc6000000001a */
[----:B------:R-:W-:-:S03]  /*2740*/  LOP3.LUT R17, R19, R17, RZ, 0x3c, !PT ;  /* 0x0000001113117212 */ /* 0x000fc600078e3cff */
[----:B------:R-:W-:-:S04]  /*2750*/  IADD3 R14, PT, PT, -R24, -0x43300000, RZ ;  /* 0xbcd00000180e7810 */ /* 0x000fc80007ffe1ff */
[----:B------:R-:W-:-:S04]  /*2760*/  FSETP.NEU.AND P0, PT, |R15|, R14, PT ;  /* 0x0000000e0f00720b */ /* 0x000fc80003f0d200 */
[----:B------:R-:W-:Y:S02]  /*2770*/  FSEL R22, R18, R22, !P0 ;  /* 0x0000001612167208 */ /* 0x000fe40004000000 */
[----:B------:R-:W-:Y:S01]  /*2780*/  FSEL R23, R17, R23, !P0 ;  /* 0x0000001711177208 */ /* 0x000fe20004000000 */
[----:B------:R-:W-:Y:S06]  /*2790*/  BRA `(.L_x_32) ;  /* 0x0000000000547947 */ /* 0x000fec0003800000 */
.L_x_31:
[----:B------:R-:W-:-:S14]  /*27a0*/  DSETP.NAN.AND P0, PT, R18, R18, PT ;  /* 0x000000121200722a */ /* 0x000fdc0003f08000 */
[----:B------:R-:W-:Y:S05]  /*27b0*/  @P0 BRA `(.L_x_33) ;  /* 0x0000000000440947 */ /* 0x000fea0003800000 */
[----:B------:R-:W-:-:S14]  /*27c0*/  DSETP.NAN.AND P0, PT, R16, R16, PT ;  /* 0x000000101000722a */ /* 0x000fdc0003f08000 */
[----:B------:R-:W-:Y:S05]  /*27d0*/  @P0 BRA `(.L_x_34) ;  /* 0x0000000000300947 */ /* 0x000fea0003800000 */
[----:B------:R-:W-:Y:S01]  /*27e0*/  ISETP.NE.AND P0, PT, R30, R33, PT ;  /* 0x000000211e00720c */ /* 0x000fe20003f05270 */
[----:B------:R-:W-:Y:S01]  /*27f0*/  IMAD.MOV.U32 R23, RZ, RZ, -0x80000 ;  /* 0xfff80000ff177424 */ /* 0x000fe200078e00ff */
[----:B------:R-:W-:-:S11]  /*2800*/  MOV R22, 0x0 ;  /* 0x0000000000167802 */ /* 0x000fd60000000f00 */
[----:B------:R-:W-:Y:S05]  /*2810*/  @!P0 BRA `(.L_x_32) ;  /* 0x0000000000348947 */ /* 0x000fea0003800000 */
[----:B------:R-:W-:Y:S02]  /*2820*/  ISETP.NE.AND P0, PT, R30, 0x7ff00000, PT ;  /* 0x7ff000001e00780c */ /* 0x000fe40003f05270 */
[----:B------:R-:W-:Y:S02]  /*2830*/  LOP3.LUT R23, R19, 0x80000000, R17, 0x48, !PT ;  /* 0x8000000013177812 */ /* 0x000fe400078e4811 */
[----:B------:R-:W-:-:S13]  /*2840*/  ISETP.EQ.OR P0, PT, R33, RZ, !P0 ;  /* 0x000000ff2100720c */ /* 0x000fda0004702670 */
[----:B------:R-:W-:Y:S01]  /*2850*/  @P0 LOP3.LUT R14, R23, 0x7ff00000, RZ, 0xfc, !PT ;  /* 0x7ff00000170e0812 */ /* 0x000fe200078efcff */
[----:B------:R-:W-:Y:S02]  /*2860*/  @!P0 IMAD.MOV.U32 R22, RZ, RZ, RZ ;  /* 0x000000ffff168224 */ /* 0x000fe400078e00ff */
[----:B------:R-:W-:Y:S02]  /*2870*/  @P0 IMAD.MOV.U32 R22, RZ, RZ, RZ ;  /* 0x000000ffff160224 */ /* 0x000fe400078e00ff */
[----:B------:R-:W-:Y:S01]  /*2880*/  @P0 IMAD.MOV.U32 R23, RZ, RZ, R14 ;  /* 0x000000ffff170224 */ /* 0x000fe200078e000e */
[----:B------:R-:W-:Y:S06]  /*2890*/  BRA `(.L_x_32) ;  /* 0x0000000000147947 */ /* 0x000fec0003800000 */
.L_x_34:
[----:B------:R-:W-:Y:S01]  /*28a0*/  LOP3.LUT R23, R17, 0x80000, RZ, 0xfc, !PT ;  /* 0x0008000011177812 */ /* 0x000fe200078efcff */
[----:B------:R-:W-:Y:S01]  /*28b0*/  IMAD.MOV.U32 R22, RZ, RZ, R16 ;  /* 0x000000ffff167224 */ /* 0x000fe200078e0010 */
[----:B------:R-:W-:Y:S06]  /*28c0*/  BRA `(.L_x_32) ;  /* 0x0000000000087947 */ /* 0x000fec0003800000 */
.L_x_33:
[----:B------:R-:W-:Y:S01]  /*28d0*/  LOP3.LUT R23, R19, 0x80000, RZ, 0xfc, !PT ;  /* 0x0008000013177812 */ /* 0x000fe200078efcff */
[----:B------:R-:W-:-:S07]  /*28e0*/  IMAD.MOV.U32 R22, RZ, RZ, R18 ;  /* 0x000000ffff167224 */ /* 0x000fce00078e0012 */
.L_x_32:
[----:B------:R-:W-:Y:S02]  /*28f0*/  IMAD.MOV.U32 R14, RZ, RZ, R8 ;  /* 0x000000ffff0e7224 */ /* 0x000fe400078e0008 */
[----:B------:R-:W-:-:S04]  /*2900*/  IMAD.MOV.U32 R15, RZ, RZ, 0x0 ;  /* 0x00000000ff0f7424 */ /* 0x000fc800078e00ff */
[----:B------:R-:W-:Y:S05]  /*2910*/  RET.REL.NODEC R14 `(vama_many_series_one_param_f32) ;  /* 0xffffffd40eb87950 */ /* 0x000fea0003c3ffff */
.L_x_35:
[----:B------:R-:W-:-:S00]  /*2920*/  BRA `(.L_x_35) ;  /* 0xfffffffc00fc7947 */ /* 0x000fc0000383ffff */
[----:B------:R-:W-:-:S00]  /*2930*/  NOP ;  /* 0x0000000000007918 */ /* 0x000fc00000000000 */
        /* <DEDUP_REMOVED lines=12> */
.L_x_73:


//--------------------- .text.vama_batch_f32      --------------------------
	.section	.text.vama_batch_f32,"ax",@progbits
	.align	128
        .global         vama_batch_f32
        .type           vama_batch_f32,@function
        .size           vama_batch_f32,(.L_x_74 - vama_batch_f32)
        .other          vama_batch_f32,@"STO_CUDA_ENTRY STV_DEFAULT"
vama_batch_f32:
.text.vama_batch_f32:
[----:B------:R-:W-:Y:S01]  /*0000*/  LDC R1, c[0x0][0x37c] ;  /* 0x0000df00ff017b82 */ /* 0x000fe20000000800 */
[----:B------:R-:W0:Y:S07]  /*0010*/  S2R R7, SR_CTAID.X ;  /* 0x0000000000077919 */ /* 0x000e2e0000002500 */
[----:B------:R-:W1:Y:S01]  /*0020*/  LDC.64 R32, c[0x0][0x3a8] ;  /* 0x0000ea00ff207b82 */ /* 0x000e620000000a00 */
[----:B------:R-:W0:Y:S02]  /*0030*/  LDCU UR4, c[0x0][0x3b0] ;  /* 0x00007600ff0477ac */ /* 0x000e240008000800 */
[----:B0-----:R-:W-:-:S04]  /*0040*/  ISETP.GE.AND P0, PT, R7, UR4, PT ;  /* 0x0000000407007c0c */ /* 0x001fc8000bf06270 */
[----:B-1----:R-:W-:-:S04]  /*0050*/  ISETP.LT.OR P0, PT, R32, 0x1, P0 ;  /* 0x000000012000780c */ /* 0x002fc80000701670 */
[----:B------:R-:W-:-:S13]  /*0060*/  ISETP.GE.U32.OR P0, PT, R33, R32, P0 ;  /* 0x000000202100720c */ /* 0x000fda0000706470 */
[----:B------:R-:W-:Y:S05]  /*0070*/  @P0 EXIT ;  /* 0x000000000000094d */ /* 0x000fea0003800000 */
[----:B------:R-:W0:Y:S01]  /*0080*/  LDC.64 R2, c[0x0][0x388] ;  /* 0x0000e200ff027b82 */ /* 0x000e220000000a00 */
[----:B------:R-:W1:Y:S07]  /*0090*/  LDCU.64 UR6, c[0x0][0x358] ;  /* 0x00006b00ff0677ac */ /* 0x000e6e0008000a00 */
[----:B------:R-:W2:Y:S01]  /*00a0*/  LDC.64 R4, c[0x0][0x390] ;  /* 0x0000e400ff047b82 */ /* 0x000ea20000000a00 */
[----:B0-----:R-:W-:-:S05]  /*00b0*/  IMAD.WIDE.U32 R2, R7, 0x4, R2 ;  /* 0x0000000407027825 */ /* 0x001fca00078e0002 */
[----:B-1----:R-:W3:Y:S01]  /*00c0*/  LDG.E.CONSTANT R9, desc[UR6][R2.64] ;  /* 0x0000000602097981 */ /* 0x002ee2000c1e9900 */
[----:B--2---:R-:W-:-:S05]  /*00d0*/  IMAD.WIDE.U32 R4, R7, 0x4, R4 ;  /* 0x0000000407047825 */ /* 0x004fca00078e0004 */
[----:B------:R-:W3:Y:S02]  /*00e0*/  LDG.E.CONSTANT R8, desc[UR6][R4.64] ;  /* 0x0000000604087981 */ /* 0x000ee4000c1e9900 */
[----:B---3--:R-:W-:-:S04]  /*00f0*/  VIMNMX R0, PT, PT, R9, R8, PT ;  /* 0x0000000809007248 */ /* 0x008fc80003fe0100 */
[----:B------:R-:W-:-:S13]  /*0100*/  ISETP.GE.AND P0, PT, R0, 0x1, PT ;  /* 0x000000010000780c */ /* 0x000fda0003f06270 */
[----:B------:R-:W-:Y:S05]  /*0110*/  @!P0 EXIT ;  /* 0x000000000000894d */ /* 0x000fea0003800000 */
[----:B------:R-:W0:Y:S01]  /*0120*/  S2R R0, SR_TID.X ;  /* 0x0000000000007919 */ /* 0x000e220000002100 */
[----:B------:R-:W1:Y:S01]  /*0130*/  LDC.64 R2, c[0x0][0x398] ;  /* 0x0000e600ff027b82 */ /* 0x000e620000000a00 */
[----:B------:R-:W-:Y:S07]  /*0140*/  BSSY.RECONVERGENT B0, `(.L_x_36) ;  /* 0x0000014000007945 */ /* 0x000fee0003800200 */
[----:B------:R-:W2:Y:S01]  /*0150*/  LDC.64 R4, c[0x0][0x3a0] ;  /* 0x0000e800ff047b82 */ /* 0x000ea20000000a00 */
[----:B-1----:R-:W-:Y:S01]  /*0160*/  IMAD.WIDE.U32 R2, R7, 0x4, R2 ;  /* 0x0000000407027825 */ /* 0x002fe200078e0002 */
[----:B0-----:R-:W-:-:S03]  /*0170*/  ISETP.GE.U32.AND P0, PT, R0, R32, PT ;  /* 0x000000200000720c */ /* 0x001fc60003f06070 */
[----:B--2---:R-:W-:Y:S01]  /*0180*/  IMAD.WIDE.U32 R4, R7, 0x4, R4 ;  /* 0x0000000407047825 */ /* 0x004fe200078e0004 */
[----:B------:R-:W-:-:S03]  /*0190*/  ISETP.NE.AND P1, PT, R0, RZ, PT ;  /* 0x000000ff0000720c */ /* 0x000fc60003f25270 */
[----:B------:R-:W-:-:S06]  /*01a0*/  IMAD R7, R7, R32, RZ ;  /* 0x0000002007077224 */ /* 0x000fcc00078e02ff */
[----:B------:R-:W-:Y:S05]  /*01b0*/  @P0 BRA `(.L_x_37) ;  /* 0x0000000000300947 */ /* 0x000fea0003800000 */
[----:B------:R-:W0:Y:S01]  /*01c0*/  LDC R19, c[0x0][0x360] ;  /* 0x0000d800ff137b82 */ /* 0x000e220000000800 */
[----:B------:R-:W-:-:S07]  /*01d0*/  IMAD.MOV.U32 R21, RZ, RZ, 0x7fc00000 ;  /* 0x7fc00000ff157424 */ /* 0x000fce00078e00ff */
[----:B------:R-:W1:Y:S08]  /*01e0*/  LDC.64 R14, c[0x0][0x3b8] ;  /* 0x0000ee00ff0e7b82 */ /* 0x000e700000000a00 */
[----:B------:R-:W2:Y:S02]  /*01f0*/  LDC.64 R16, c[0x0][0x3c0] ;  /* 0x0000f000ff107b82 */ /* 0x000ea40000000a00 */
.L_x_38:
[--C-:B---3--:R-:W-:Y:S02]  /*0200*/  IMAD.IADD R13, R7, 0x1, R0.reuse ;  /* 0x00000001070d7824 */ /* 0x108fe400078e0200 */
[----:B0-----:R-:W-:Y:S02]  /*0210*/  IMAD.IADD R0, R19, 0x1, R0 ;  /* 0x0000000113007824 */ /* 0x001fe400078e0200 */
[----:B-1----:R-:W-:-:S03]  /*0220*/  IMAD.WIDE R10, R13, 0x4, R14 ;  /* 0x000000040d0a7825 */ /* 0x002fc600078e020e */
[----:B------:R-:W-:Y:S01]  /*0230*/  ISETP.GE.AND P0, PT, R0, R32, PT ;  /* 0x000000200000720c */ /* 0x000fe20003f06270 */
[----:B--2---:R-:W-:Y:S01]  /*0240*/  IMAD.WIDE R12, R13, 0x4, R16 ;  /* 0x000000040d0c7825 */ /* 0x004fe200078e0210 */
[----:B------:R3:W-:Y:S04]  /*0250*/  STG.E desc[UR6][R10.64], R21 ;  /* 0x000000150a007986 */ /* 0x0007e8000c101906 */
[----:B------:R3:W-:Y:S07]  /*0260*/  STG.E desc[UR6][R12.64], R21 ;  /* 0x000000150c007986 */ /* 0x0007ee000c101906 */
[----:B------:R-:W-:Y:S05]  /*0270*/  @!P0 BRA `(.L_x_38) ;  /* 0xfffffffc00e08947 */ /* 0x000fea000383ffff */
.L_x_37:
[----:B------:R-:W-:Y:S05]  /*0280*/  BSYNC.RECONVERGENT B0 ;  /* 0x0000000000007941 */ /* 0x000fea0003800200 */
.L_x_36:
[----:B------:R0:W5:Y:S04]  /*0290*/  LDG.E.CONSTANT R6, desc[UR6][R2.64] ;  /* 0x0000000602067981 */ /* 0x000168000c1e9900 */
[----:B------:R0:W5:Y:S01]  /*02a0*/  LDG.E.CONSTANT R5, desc[UR6][R4.64] ;  /* 0x0000000604057981 */ /* 0x000162000c1e9900 */
[----:B------:R-:W-:Y:S06]  /*02b0*/  BAR.SYNC.DEFER_BLOCKING 0x0 ;  /* 0x0000000000007b1d */ /* 0x000fec0000010000 */
[----:B------:R-:W-:Y:S05]  /*02c0*/  @P1 EXIT ;  /* 0x000000000000194d */ /* 0x000fea0003800000 */
[----:B---3--:R-:W1:Y:S08]  /*02d0*/  LDC.64 R12, c[0x0][0x380] ;  /* 0x0000e000ff0c7b82 */ /* 0x008e700000000a00 */
[----:B------:R-:W2:Y:S01]  /*02e0*/  LDC.64 R14, c[0x0][0x3b8] ;  /* 0x0000ee00ff0e7b82 */ /* 0x000ea20000000a00 */
[----:B-1----:R-:W-:-:S06]  /*02f0*/  IMAD.WIDE R12, R33, 0x4, R12 ;  /* 0x00000004210c7825 */ /* 0x002fcc00078e020c */
[----:B------:R-:W3:Y:S01]  /*0300*/  LDG.E.CONSTANT R13, desc[UR6][R12.64] ;  /* 0x000000060c0d7981 */ /* 0x000ee2000c1e9900 */
[----:B0-----:R-:W-:Y:S02]  /*0310*/  IMAD.IADD R3, R7, 0x1, R33 ;  /* 0x0000000107037824 */ /* 0x001fe400078e0221 */
[----:B------:R-:W-:Y:S02]  /*0320*/  VIADD R2, R33, 0x1 ;  /* 0x0000000121027836 */ /* 0x000fe40000000000 */
[----:B--2---:R-:W-:-:S04]  /*0330*/  IMAD.WIDE R14, R3, 0x4, R14 ;  /* 0x00000004030e7825 */ /* 0x004fc800078e020e */
[----:B------:R-:W-:-:S05]  /*0340*/  IMAD.IADD R3, R9, 0x1, R33 ;  /* 0x0000000109037824 */ /* 0x000fca00078e0221 */
[----:B------:R-:W-:-:S04]  /*0350*/  VIMNMX R4, PT, PT, R3, R32, PT ;  /* 0x0000002003047248 */ /* 0x000fc80003fe0100 */
[----:B------:R-:W-:Y:S01]  /*0360*/  ISETP.GE.AND P0, PT, R2, R4, PT ;  /* 0x000000040200720c */ /* 0x000fe20003f06270 */
[----:B---3--:R0:W-:Y:S01]  /*0370*/  STG.E desc[UR6][R14.64], R13 ;  /* 0x0000000d0e007986 */ /* 0x0081e2000c101906 */
[----:B------:R0:W1:Y:S11]  /*0380*/  F2F.F64.F32 R10, R13 ;  /* 0x0000000d000a7310 */ /* 0x0000760000201800 */
[----:B------:R-:W-:Y:S05]  /*0390*/  @P0 BRA `(.L_x_39) ;  /* 0x0000000800a00947 */ /* 0x000fea0003800000 */
[----:B------:R-:W-:Y:S01]  /*03a0*/  IADD3 R0, PT, PT, R4, -0x2, -R33 ;  /* 0xfffffffe04007810 */ /* 0x000fe20007ffe821 */
[----:B------:R-:W-:Y:S01]  /*03b0*/  UMOV UR5, 0x1 ;  /* 0x0000000100057882 */ /* 0x000fe20000000000 */
[----:B------:R-:W-:Y:S02]  /*03c0*/  LOP3.LUT R33, RZ, R33, RZ, 0x33, !PT ;  /* 0x00000021ff217212 */ /* 0x000fe400078e33ff */
[----:B------:R-:W-:-:S03]  /*03d0*/  ISETP.GE.U32.AND P0, PT, R0, 0x3, PT ;  /* 0x000000030000780c */ /* 0x000fc60003f06070 */
[----:B------:R-:W-:-:S05]  /*03e0*/  IMAD.IADD R32, R4, 0x1, R33 ;  /* 0x0000000104207824 */ /* 0x000fca00078e0221 */
[----:B------:R-:W-:-:S05]  /*03f0*/  LOP3.LUT R0, R32, 0x3, RZ, 0xc0, !PT ;  /* 0x0000000320007812 */ /* 0x000fca00078ec0ff */
[----:B------:R-:W-:Y:S05]  /*0400*/  @!P0 BRA `(.L_x_40) ;  /* 0x0000000400ec8947 */ /* 0x000fea0003800000 */
[----:B------:R-:W2:Y:S01]  /*0410*/  LDC.64 R24, c[0x0][0x3b8] ;  /* 0x0000ee00ff187b82 */ /* 0x000ea20000000a00 */
[----:B------:R-:W-:Y:S01]  /*0420*/  LOP3.LUT R32, R32, 0xfffffffc, RZ, 0xc0, !PT ;  /* 0xfffffffc20207812 */ /* 0x000fe200078ec0ff */
[----:B------:R-:W-:-:S06]  /*0430*/  UMOV UR5, 0x1 ;  /* 0x0000000100057882 */ /* 0x000fcc0000000000 */
.L_x_45:
[----:B---3--:R-:W3:Y:S02]  /*0440*/  LDC.64 R26, c[0x0][0x380] ;  /* 0x0000e000ff1a7b82 */ /* 0x008ee40000000a00 */
[----:B---3--:R-:W-:-:S05]  /*0450*/  IMAD.WIDE R26, R2, 0x4, R26 ;  /* 0x00000004021a7825 */ /* 0x008fca00078e021a */
[----:B------:R-:W3:Y:S02]  /*0460*/  LDG.E.CONSTANT R22, desc[UR6][R26.64] ;  /* 0x000000061a167981 */ /* 0x000ee4000c1e9900 */
[----:B---3--:R-:W-:-:S13]  /*0470*/  FSETP.NE.AND P0, PT, |R22|, +INF , PT ;  /* 0x7f8000001600780b */ /* 0x008fda0003f05200 */
[----:B------:R-:W-:Y:S05]  /*0480*/  @!P0 BRA `(.L_x_41) ;  /* 0x00000000005c8947 */ /* 0x000fea0003800000 */
[----:B------:R-:W-:Y:S01]  /*0490*/  I2F.F64 R20, UR5 ;  /* 0x0000000500147d12 */ /* 0x000fe20008201c00 */
[----:B------:R-:W-:Y:S01]  /*04a0*/  UIADD3 UR5, UPT, UPT, UR5, 0x1, URZ ;  /* 0x0000000105057890 */ /* 0x000fe2000fffe0ff */
[----:B------:R-:W-:-:S06]  /*04b0*/  IMAD.MOV.U32 R18, RZ, RZ, 0x1 ;  /* 0x00000001ff127424 */ /* 0x000fcc00078e00ff */
[----:B0-----:R-:W1:Y:S08]  /*04c0*/  F2F.F64.F32 R14, R22 ;  /* 0x00000016000e7310 */ /* 0x001e700000201800 */
[----:B------:R-:W0:Y:S01]  /*04d0*/  I2F.F64 R12, UR5 ;  /* 0x00000005000c7d12 */ /* 0x000e220008201c00 */
[----:B-1----:R-:W-:-:S07]  /*04e0*/  DFMA R14, R10, R20, R14 ;  /* 0x000000140a0e722b */ /* 0x002fce000000000e */
[----:B0-----:R-:W0:Y:S03]  /*04f0*/  MUFU.RCP64H R19, R13 ;  /* 0x0000000d00137308 */ /* 0x001e260000001800 */
        /* <DEDUP_REMOVED lines=12> */
[----:B------:R-:W-:Y:S01]  /*05c0*/  IMAD.MOV.U32 R16, RZ, RZ, R14 ;  /* 0x000000ffff107224 */ /* 0x000fe200078e000e */
[----:B------:R-:W-:Y:S01]  /*05d0*/  MOV R30, 0x600 ;  /* 0x00000600001e7802 */ /* 0x000fe20000000f00 */
[----:B------:R-:W-:-:S07]  /*05e0*/  IMAD.MOV.U32 R17, RZ, RZ, R15 ;  /* 0x000000ffff117224 */ /* 0x000fce00078e000f */
[----:B--2--5:R-:W-:Y:S05]  /*05f0*/  CALL.REL.NOINC `($__internal_1_$__cuda_sm20_div_rn_f64_full) ;  /* 0x0000002800747944 */ /* 0x024fea0003c00000 */
.L_x_41:
[----:B------:R-:W3:Y:S01]  /*0600*/  LDG.E.CONSTANT R20, desc[UR6][R26.64+0x4] ;  /* 0x000004061a147981 */ /* 0x000ee2000c1e9900 */
[----:B01----:R-:W0:Y:S01]  /*0610*/  F2F.F32.F64 R13, R10 ;  /* 0x0000000a000d7310 */ /* 0x003e220000301000 */
[----:B------:R-:W-:-:S04]  /*0620*/  IMAD.IADD R29, R7, 0x1, R2 ;  /* 0x00000001071d7824 */ /* 0x000fc800078e0202 */
[----:B--2---:R-:W-:-:S05]  /*0630*/  IMAD.WIDE R28, R29, 0x4, R24 ;  /* 0x000000041d1c7825 */ /* 0x004fca00078e0218 */
        /* <DEDUP_REMOVED lines=25> */
[----:B-----5:R-:W-:Y:S05]  /*07d0*/  CALL.REL.NOINC `($__internal_1_$__cuda_sm20_div_rn_f64_full) ;  /* 0x0000002400fc7944 */ /* 0x020fea0003c00000 */
.L_x_42:
[----:B------:R-:W2:Y:S01]  /*07e0*/  LDG.E.CONSTANT R20, desc[UR6][R26.64+0x8] ;  /* 0x000008061a147981 */ /* 0x000ea2000c1e9900 */
[----:B------:R-:W0:Y:S03]  /*07f0*/  F2F.F32.F64 R13, R10 ;  /* 0x0000000a000d7310 */ /* 0x000e260000301000 */
        /* <DEDUP_REMOVED lines=26> */
.L_x_43:
        /* <DEDUP_REMOVED lines=28> */
.L_x_44:
[----:B------:R-:W0:Y:S01]  /*0b60*/  F2F.F32.F64 R15, R10 ;  /* 0x0000000a000f7310 */ /* 0x000e220000301000 */
[----:B------:R-:W-:-:S04]  /*0b70*/  VIADD R2, R2, 0x4 ;  /* 0x0000000402027836 */ /* 0x000fc80000000000 */
[----:B------:R-:W-:-:S05]  /*0b80*/  IMAD.IADD R13, R33, 0x1, R2 ;  /* 0x00000001210d7824 */ /* 0x000fca00078e0202 */
[----:B------:R-:W-:Y:S01]  /*0b90*/  ISETP.NE.AND P0, PT, R13, R32, PT ;  /* 0x000000200d00720c */ /* 0x000fe20003f05270 */
[----:B0-----:R3:W-:-:S12]  /*0ba0*/  STG.E desc[UR6][R28.64+0xc], R15 ;  /* 0x00000c0f1c007986 */ /* 0x0017d8000c101906 */
[----:B------:R-:W-:Y:S05]  /*0bb0*/  @P0 BRA `(.L_x_45) ;  /* 0xfffffff800200947 */ /* 0x000fea000383ffff */
.L_x_40:
[----:B------:R-:W-:-:S13]  /*0bc0*/  ISETP.NE.AND P0, PT, R0, RZ, PT ;  /* 0x000000ff0000720c */ /* 0x000fda0003f05270 */
[----:B------:R-:W-:Y:S05]  /*0bd0*/  @!P0 BRA `(.L_x_39) ;  /* 0x0000000000908947 */ /* 0x000fea0003800000 */
[----:B------:R-:W2:Y:S01]  /*0be0*/  LDC.64 R24, c[0x0][0x3b8] ;  /* 0x0000ee00ff187b82 */ /* 0x000ea20000000a00 */
[----:B------:R-:W-:-:S07]  /*0bf0*/  UMOV UR4, URZ ;  /* 0x000000ff00047c82 */ /* 0x000fce0008000000 */
[----:B------:R-:W4:Y:S02]  /*0c00*/  LDC.64 R26, c[0x0][0x380] ;  /* 0x0000e000ff1a7b82 */ /* 0x000f240000000a00 */
.L_x_47:
[----:B0---4-:R-:W-:-:S05]  /*0c10*/  IMAD.WIDE R12, R2, 0x4, R26 ;  /* 0x00000004020c7825 */ /* 0x011fca00078e021a */
[----:B------:R-:W4:Y:S01]  /*0c20*/  LDG.E.CONSTANT R22, desc[UR6][R12.64] ;  /* 0x000000060c167981 */ /* 0x000f22000c1e9900 */
[----:B------:R-:W-:-:S06]  /*0c30*/  UIADD3 UR4, UPT, UPT, UR4, 0x1, URZ ;  /* 0x0000000104047890 */ /* 0x000fcc000fffe0ff */
[----:B------:R-:W-:Y:S02]  /*0c40*/  ISETP.NE.AND P1, PT, R0, UR4, PT ;  /* 0x0000000400007c0c */ /* 0x000fe4000bf25270 */
[----:B----4-:R-:W-:-:S13]  /*0c50*/  FSETP.NE.AND P0, PT, |R22|, +INF , PT ;  /* 0x7f8000001600780b */ /* 0x010fda0003f05200 */
[----:B------:R-:W-:Y:S05]  /*0c60*/  @!P0 BRA `(.L_x_46) ;  /* 0x0000000000548947 */ /* 0x000fea0003800000 */
[----:B---3--:R-:W-:Y:S01]  /*0c70*/  I2F.F64 R14, UR5 ;  /* 0x00000005000e7d12 */ /* 0x008fe20008201c00 */
[----:B------:R-:W-:Y:S01]  /*0c80*/  UIADD3 UR5, UPT, UPT, UR5, 0x1, URZ ;  /* 0x0000000105057890 */ /* 0x000fe2000fffe0ff */
[----:B------:R-:W-:-:S08]  /*0c90*/  IMAD.MOV.U32 R18, RZ, RZ, 0x1 ;  /* 0x00000001ff127424 */ /* 0x000fd000078e00ff */
[----:B------:R-:W0:Y:S08]  /*0ca0*/  I2F.F64 R12, UR5 ;  /* 0x00000005000c7d12 */ /* 0x000e300008201c00 */
[----:B0-----:R-:W0:Y:S02]  /*0cb0*/  MUFU.RCP64H R19, R13 ;  /* 0x0000000d00137308 */ /* 0x001e240000001800 */
[----:B0-----:R-:W-:-:S08]  /*0cc0*/  DFMA R16, -R12, R18, 1 ;  /* 0x3ff000000c10742b */ /* 0x001fd00000000112 */
[----:B------:R-:W-:Y:S02]  /*0cd0*/  DFMA R20, R16, R16, R16 ;  /* 0x000000101014722b */ /* 0x000fe40000000010 */
[----:B------:R-:W1:Y:S06]  /*0ce0*/  F2F.F64.F32 R16, R22 ;  /* 0x0000001600107310 */ /* 0x000e6c0000201800 */
[----:B------:R-:W-:-:S08]  /*0cf0*/  DFMA R20, R18, R20, R18 ;  /* 0x000000141214722b */ /* 0x000fd00000000012 */
[----:B------:R-:W-:Y:S02]  /*0d00*/  DFMA R18, -R12, R20, 1 ;  /* 0x3ff000000c12742b */ /* 0x000fe40000000114 */
[----:B-1----:R-:W-:-:S06]  /*0d10*/  DFMA R16, R10, R14, R16 ;  /* 0x0000000e0a10722b */ /* 0x002fcc0000000010 */
        /* <DEDUP_REMOVED lines=9> */
[----:B--2--5:R-:W-:Y:S05]  /*0db0*/  CALL.REL.NOINC `($__internal_1_$__cuda_sm20_div_rn_f64_full) ;  /* 0x0000002000847944 */ /* 0x024fea0003c00000 */
.L_x_46:
[----:B-1-3--:R-:W0:Y:S01]  /*0dc0*/  F2F.F32.F64 R15, R10 ;  /* 0x0000000a000f7310 */ /* 0x00ae220000301000 */
[----:B------:R-:W-:Y:S02]  /*0dd0*/  IMAD.IADD R13, R7, 0x1, R2 ;  /* 0x00000001070d7824 */ /* 0x000fe400078e0202 */
[----:B------:R-:W-:Y:S02]  /*0de0*/  VIADD R2, R2, 0x1 ;  /* 0x0000000102027836 */ /* 0x000fe40000000000 */
[----:B--2---:R-:W-:-:S05]  /*0df0*/  IMAD.WIDE R12, R13, 0x4, R24 ;  /* 0x000000040d0c7825 */ /* 0x004fca00078e0218 */
[----:B0-----:R0:W-:Y:S01]  /*0e00*/  STG.E desc[UR6][R12.64], R15 ;  /* 0x0000000f0c007986 */ /* 0x0011e2000c101906 */
[----:B------:R-:W-:Y:S05]  /*0e10*/  @P1 BRA `(.L_x_47) ;  /* 0xfffffffc007c1947 */ /* 0x000fea000383ffff */
.L_x_39:
[----:B------:R-:W2:Y:S02]  /*0e20*/  LDCU UR5, c[0x0][0x3a8] ;  /* 0x00007500ff0577ac */ /* 0x000ea40008000800 */
[----:B--2---:R-:W-:-:S13]  /*0e30*/  ISETP.GE.AND P0, PT, R3, UR5, PT ;  /* 0x0000000503007c0c */ /* 0x004fda000bf06270 */
[----:B------:R-:W-:Y:S05]  /*0e40*/  @P0 BRA `(.L_x_48) ;  /* 0x00000014002c0947 */ /* 0x000fea0003800000 */
[C---:B------:R-:W-:Y:S01]  /*0e50*/  IADD3 R0, PT, PT, -R4.reuse, UR5, RZ ;  /* 0x0000000504007c10 */ /* 0x040fe2000fffe1ff */
[----:B-----5:R2:W4:Y:S01]  /*0e60*/  F2F.F64.F32 R2, R5 ;  /* 0x0000000500027310 */ /* 0x0205220000201800 */
[----:B0-----:R-:W-:Y:S02]  /*0e70*/  VIADD R12, R4, -UR5 ;  /* 0x80000005040c7c36 */ /* 0x001fe40008000000 */
[----:B------:R-:W-:-:S03]  /*0e80*/  LOP3.LUT P0, R0, R0, 0x3, RZ, 0xc0, !PT ;  /* 0x0000000300007812 */ /* 0x000fc6000780c0ff */
[----:B------:R-:W-:Y:S02]  /*0e90*/  ISETP.GT.U32.AND P1, PT, R12, -0x4, PT ;  /* 0xfffffffc0c00780c */ /* 0x000fe40003f24070 */
[----:B---3--:R2:W0:Y:S08]  /*0ea0*/  F2F.F64.F32 R14, R6 ;  /* 0x00000006000e7310 */ /* 0x0084300000201800 */
[----:B--2-4-:R-:W-:Y:S05]  /*0eb0*/  @!P0 BRA `(.L_x_49) ;  /* 0x00000000004c8947 */ /* 0x014fea0003800000 */
[----:B------:R-:W2:Y:S01]  /*0ec0*/  LDC.64 R16, c[0x0][0x3b8] ;  /* 0x0000ee00ff107b82 */ /* 0x000ea20000000a00 */
[----:B------:R-:W-:-:S07]  /*0ed0*/  UMOV UR4, URZ ;  /* 0x000000ff00047c82 */ /* 0x000fce0008000000 */
[----:B------:R-:W3:Y:S02]  /*0ee0*/  LDC.64 R12, c[0x0][0x380] ;  /* 0x0000e000ff0c7b82 */ /* 0x000ee40000000a00 */
.L_x_50:
[----:B---3--:R-:W-:-:S06]  /*0ef0*/  IMAD.WIDE R18, R4, 0x4, R12 ;  /* 0x0000000404127825 */ /* 0x008fcc00078e020c */
[----:B------:R-:W3:Y:S01]  /*0f00*/  LDG.E.CONSTANT R18, desc[UR6][R18.64] ;  /* 0x0000000612127981 */ /* 0x000ee2000c1e9900 */
[----:B------:R-:W-:Y:S01]  /*0f10*/  UIADD3 UR4, UPT, UPT, UR4, 0x1, URZ ;  /* 0x0000000104047890 */ /* 0x000fe2000fffe0ff */
[----:B---34-:R-:W0:Y:S01]  /*0f20*/  F2F.F64.F32 R20, R18 ;  /* 0x0000001200147310 */ /* 0x018e220000201800 */
[----:B------:R-:W-:Y:S01]  /*0f30*/  FSETP.NE.AND P0, PT, |R18|, +INF , PT ;  /* 0x7f8000001200780b */ /* 0x000fe20003f05200 */
[----:B0-----:R-:W-:-:S08]  /*0f40*/  DMUL R20, R14, R20 ;  /* 0x000000140e147228 */ /* 0x001fd00000000000 */
[----:B-1----:R-:W-:-:S10]  /*0f50*/  DFMA R20, R2, R10, R20 ;  /* 0x0000000a0214722b */ /* 0x002fd40000000014 */
[----:B------:R-:W-:Y:S02]  /*0f60*/  FSEL R10, R10, R20, !P0 ;  /* 0x000000140a0a7208 */ /* 0x000fe40004000000 */
[----:B------:R-:W-:Y:S01]  /*0f70*/  FSEL R11, R11, R21, !P0 ;  /* 0x000000150b0b7208 */ /* 0x000fe20004000000 */
[----:B------:R-:W-:Y:S01]  /*0f80*/  IMAD.IADD R21, R7, 0x1, R4 ;  /* 0x0000000107157824 */ /* 0x000fe200078e0204 */
[----:B------:R-:W-:Y:S01]  /*0f90*/  ISETP.NE.AND P0, PT, R0, UR4, PT ;  /* 0x0000000400007c0c */ /* 0x000fe2000bf05270 */
[----:B------:R-:W-:Y:S01]  /*0fa0*/  VIADD R4, R4, 0x1 ;  /* 0x0000000104047836 */ /* 0x000fe20000000000 */
[----:B------:R-:W0:Y:S01]  /*0fb0*/  F2F.F32.F64 R5, R10 ;  /* 0x0000000a00057310 */ /* 0x000e220000301000 */
[----:B--2---:R-:W-:-:S05]  /*0fc0*/  IMAD.WIDE R20, R21, 0x4, R16 ;  /* 0x0000000415147825 */ /* 0x004fca00078e0210 */
[----:B0-----:R4:W-:Y:S05]  /*0fd0*/  STG.E desc[UR6][R20.64], R5 ;  /* 0x0000000514007986 */ /* 0x0019ea000c101906 */
[----:B------:R-:W-:Y:S05]  /*0fe0*/  @P0 BRA `(.L_x_50) ;  /* 0xfffffffc00c00947 */ /* 0x000fea000383ffff */
.L_x_49:
[----:B------:R-:W-:Y:S05]  /*0ff0*/  @P1 BRA `(.L_x_48) ;  /* 0x0000001000c01947 */ /* 0x000fea0003800000 */
[----:B------:R-:W2:Y:S01]  /*1000*/  LDC.64 R18, c[0x0][0x3b8] ;  /* 0x0000ee00ff127b82 */ /* 0x000ea20000000a00 */
[----:B------:R-:W-:-:S07]  /*1010*/  ISETP.GE.AND P0, PT, R4, UR5, PT ;  /* 0x0000000504007c0c */ /* 0x000fce000bf06270 */
[----:B----4-:R-:W3:Y:S06]  /*1020*/  LDC.64 R20, c[0x0][0x380] ;  /* 0x0000e000ff147b82 */ /* 0x010eec0000000a00 */
[----:B------:R-:W-:Y:S05]  /*1030*/  @P0 BRA `(.L_x_51) ;  /* 0x0000001000080947 */ /* 0x000fea0003800000 */
[----:B------:R-:W-:Y:S02]  /*1040*/  IADD3 R0, PT, PT, -R4, UR5, RZ ;  /* 0x0000000504007c10 */ /* 0x000fe4000fffe1ff */
[----:B------:R-:W-:Y:S02]  /*1050*/  PLOP3.LUT P0, PT, PT, PT, PT, 0x80, 0x8 ;  /* 0x000000000008781c */ /* 0x000fe40003f0f070 */
[----:B------:R-:W-:-:S13]  /*1060*/  ISETP.GT.AND P1, PT, R0, 0xc, PT ;  /* 0x0000000c0000780c */ /* 0x000fda0003f24270 */
[----:B------:R-:W-:Y:S05]  /*1070*/  @!P1 BRA `(.L_x_52) ;  /* 0x0000000800989947 */ /* 0x000fea0003800000 */
[----:B------:R-:W4:Y:S01]  /*1080*/  LDC.64 R22, c[0x0][0x3b8] ;  /* 0x0000ee00ff167b82 */ /* 0x000f220000000a00 */
[----:B------:R-:W-:Y:S01]  /*1090*/  PLOP3.LUT P0, PT, PT, PT, PT, 0x8, 0x80 ;  /* 0x000000000080781c */ /* 0x000fe20003f0e170 */
[----:B------:R-:W-:-:S06]  /*10a0*/  UIADD3 UR4, UPT, UPT, UR5, -0xc, URZ ;  /* 0xfffffff405047890 */ /* 0x000fcc000fffe0ff */
[----:B------:R-:W0:Y:S06]  /*10b0*/  LDC.64 R16, c[0x0][0x380] ;  /* 0x0000e000ff107b82 */ /* 0x000e2c0000000a00 */
.L_x_53:
[----:B0-----:R-:W-:-:S05]  /*10c0*/  IMAD.WIDE R30, R4, 0x4, R16 ;  /* 0x00000004041e7825 */ /* 0x001fca00078e0210 */
[----:B------:R-:W5:Y:S04]  /*10d0*/  LDG.E.CONSTANT R29, desc[UR6][R30.64] ;  /* 0x000000061e1d7981 */ /* 0x000f68000c1e9900 */
[----:B------:R-:W2:Y:S04]  /*10e0*/  LDG.E.CONSTANT R28, desc[UR6][R30.64+0x4] ;  /* 0x000004061e1c7981 */ /* 0x000ea8000c1e9900 */
[----:B------:R-:W3:Y:S04]  /*10f0*/  LDG.E.CONSTANT R26, desc[UR6][R30.64+0x8] ;  /* 0x000008061e1a7981 */ /* 0x000ee8000c1e9900 */
[----:B------:R0:W4:Y:S01]  /*1100*/  LDG.E.CONSTANT R27, desc[UR6][R30.64+0xc] ;  /* 0x00000c061e1b7981 */ /* 0x000122000c1e9900 */
[----:B------:R-:W-:-:S04]  /*1110*/  VIADD R0, R4, 0x4 ;  /* 0x0000000404007836 */ /* 0x000fc80000000000 */
[----:B------:R-:W-:-:S05]  /*1120*/  IMAD.WIDE R32, R0, 0x4, R16 ;  /* 0x0000000400207825 */ /* 0x000fca00078e0210 */
[----:B------:R-:W4:Y:S04]  /*1130*/  LDG.E.CONSTANT R6, desc[UR6][R32.64] ;  /* 0x0000000620067981 */ /* 0x000f28000c1e9900 */
[----:B------:R-:W4:Y:S04]  /*1140*/  LDG.E.CONSTANT R5, desc[UR6][R32.64+0x4] ;  /* 0x0000040620057981 */ /* 0x000f28000c1e9900 */
[----:B------:R-:W4:Y:S01]  /*1150*/  LDG.E.CONSTANT R30, desc[UR6][R32.64+0xc] ;  /* 0x00000c06201e7981 */ /* 0x000f22000c1e9900 */
[----:B0-----:R-:W-:Y:S01]  /*1160*/  VIADD R31, R4, 0x8 ;  /* 0x00000008041f7836 */ /* 0x001fe20000000000 */
[----:B-----5:R-:W0:Y:S01]  /*1170*/  F2F.F64.F32 R24, R29 ;  /* 0x0000001d00187310 */ /* 0x020e220000201800 */
[----:B------:R-:W-:-:S07]  /*1180*/  FSETP.NE.AND P1, PT, |R29|, +INF , PT ;  /* 0x7f8000001d00780b */ /* 0x000fce0003f25200 */
[----:B--2---:R-:W2:Y:S01]  /*1190*/  F2F.F64.F32 R12, R28 ;  /* 0x0000001c000c7310 */ /* 0x004ea20000201800 */
[----:B0-----:R-:W-:-:S08]  /*11a0*/  DMUL R24, R14, R24 ;  /* 0x000000180e187228 */ /* 0x001fd00000000000 */
[----:B-1----:R-:W-:Y:S02]  /*11b0*/  DFMA R24, R2, R10, R24 ;  /* 0x0000000a0218722b */ /* 0x002fe40000000018 */
[----:B--2---:R-:W-:-:S08]  /*11c0*/  DMUL R12, R14, R12 ;  /* 0x0000000c0e0c7228 */ /* 0x004fd00000000000 */
[----:B------:R-:W-:Y:S02]  /*11d0*/  FSEL R34, R10, R24, !P1 ;  /* 0x000000180a227208 */ /* 0x000fe40004800000 */
[----:B------:R-:W-:Y:S02]  /*11e0*/  FSEL R35, R11, R25, !P1 ;  /* 0x000000190b237208 */ /* 0x000fe40004800000 */
[----:B---3--:R-:W0:Y:S01]  /*11f0*/  F2F.F64.F32 R10, R26 ;  /* 0x0000001a000a7310 */ /* 0x008e220000201800 */
[----:B------:R-:W-:-:S03]  /*1200*/  FSETP.NE.AND P1, PT, |R28|, +INF , PT ;  /* 0x7f8000001c00780b */ /* 0x000fc60003f25200 */
[----:B------:R-:W-:-:S10]  /*1210*/  DFMA R12, R2, R34, R12 ;  /* 0x00000022020c722b */ /* 0x000fd4000000000c */
[----:B------:R-:W-:Y:S01]  /*1220*/  FSEL R36, R34, R12, !P1 ;  /* 0x0000000c22247208 */ /* 0x000fe20004800000 */
[----:B0-----:R-:W-:Y:S01]  /*1230*/  DMUL R10, R14, R10 ;  /* 0x0000000a0e0a7228 */ /* 0x001fe20000000000 */
[----:B------:R-:W-:Y:S02]  /*1240*/  FSEL R37, R35, R13, !P1 ;  /* 0x0000000d23257208 */ /* 0x000fe40004800000 */
[----:B----4-:R-:W0:Y:S01]  /*1250*/  F2F.F64.F32 R12, R27 ;  /* 0x0000001b000c7310 */ /* 0x010e220000201800 */
[----:B------:R-:W-:Y:S02]  /*1260*/  FSETP.NE.AND P1, PT, |R26|, +INF , PT ;  /* 0x7f8000001a00780b */ /* 0x000fe40003f25200 */
[----:B------:R1:W2:Y:S02]  /*1270*/  LDG.E.CONSTANT R26, desc[UR6][R32.64+0x8] ;  /* 0x00000806201a7981 */ /* 0x0002a4000c1e9900 */
[----:B------:R-:W-:Y:S02]  /*1280*/  DFMA R10, R2, R36, R10 ;  /* 0x00000024020a722b */ /* 0x000fe4000000000a */
[----:B0-----:R-:W-:-:S08]  /*1290*/  DMUL R24, R14, R12 ;  /* 0x0000000c0e187228 */ /* 0x001fd00000000000 */
[----:B------:R-:W-:Y:S02]  /*12a0*/  FSEL R12, R36, R10, !P1 ;  /* 0x0000000a240c7208 */ /* 0x000fe40004800000 */
[----:B------:R-:W-:Y:S02]  /*12b0*/  FSEL R13, R37, R11, !P1 ;  /* 0x0000000b250d7208 */ /* 0x000fe40004800000 */
[----:B------:R0:W3:Y:S01]  /*12c0*/  F2F.F64.F32 R10, R6 ;  /* 0x00000006000a7310 */ /* 0x0000e20000201800 */
[----:B------:R-:W-:-:S03]  /*12d0*/  FSETP.NE.AND P1, PT, |R27|, +INF , PT ;  /* 0x7f8000001b00780b */ /* 0x000fc60003f25200 */
[----:B------:R-:W-:Y:S01]  /*12e0*/  DFMA R24, R2, R12, R24 ;  /* 0x0000000c0218722b */ /* 0x000fe20000000018 */
[----:B-1----:R-:W-:-:S09]  /*12f0*/  IMAD.WIDE R32, R31, 0x4, R16 ;  /* 0x000000041f207825 */ /* 0x002fd200078e0210 */
[----:B------:R-:W-:Y:S02]  /*1300*/  FSEL R28, R12, R24, !P1 ;  /* 0x000000180c1c7208 */ /* 0x000fe40004800000 */
[----:B------:R-:W-:Y:S02]  /*1310*/  FSEL R29, R13, R25, !P1 ;  /* 0x000000190d1d7208 */ /* 0x000fe40004800000 */
[----:B------:R-:W-:Y:S02]  /*1320*/  FSETP.NE.AND P1, PT, |R6|, +INF , PT ;  /* 0x7f8000000600780b */ /* 0x000fe40003f25200 */
[----:B0-----:R-:W4:Y:S01]  /*1330*/  LDG.E.CONSTANT R6, desc[UR6][R32.64] ;  /* 0x0000000620067981 */ /* 0x001f22000c1e9900 */
[----:B---3--:R-:W-:-:S08]  /*1340*/  DMUL R10, R14, R10 ;  /* 0x0000000a0e0a7228 */ /* 0x008fd00000000000 */
[----:B------:R-:W-:-:S10]  /*1350*/  DFMA R10, R2, R28, R10 ;  /* 0x0000001c020a722b */ /* 0x000fd4000000000a */
[----:B------:R-:W-:Y:S02]  /*1360*/  FSEL R24, R28, R10, !P1 ;  /* 0x0000000a1c187208 */ /* 0x000fe40004800000 */
[----:B------:R-:W-:Y:S02]  /*1370*/  FSEL R25, R29, R11, !P1 ;  /* 0x0000000b1d197208 */ /* 0x000fe40004800000 */
[----:B------:R0:W1:Y:S01]  /*1380*/  F2F.F64.F32 R10, R5 ;  /* 0x00000005000a7310 */ /* 0x0000620000201800 */
[----:B------:R-:W-:Y:S02]  /*1390*/  FSETP.NE.AND P1, PT, |R5|, +INF , PT ;  /* 0x7f8000000500780b */ /* 0x000fe40003f25200 */
[----:B0-----:R-:W3:Y:S01]  /*13a0*/  LDG.E.CONSTANT R5, desc[UR6][R32.64+0x4] ;  /* 0x0000040620057981 */ /* 0x001ee2000c1e9900 */
[----:B-1----:R-:W-:Y:S01]  /*13b0*/  DMUL R10, R14, R10 ;  /* 0x0000000a0e0a7228 */ /* 0x002fe20000000000 */
[----:B------:R-:W-:-:S07]  /*13c0*/  IMAD.IADD R27, R7, 0x1, R4 ;  /* 0x00000001071b7824 */ /* 0x000fce00078e0204 */
[----:B------:R-:W-:Y:S01]  /*13d0*/  DFMA R10, R2, R24, R10 ;  /* 0x00000018020a722b */ /* 0x000fe2000000000a */
[----:B------:R-:W-:Y:S08]  /*13e0*/  F2F.F32.F64 R34, R34 ;  /* 0x0000002200227310 */ /* 0x000ff00000301000 */
[----:B------:R0:W-:Y:S01]  /*13f0*/  F2F.F32.F64 R35, R36 ;  /* 0x0000002400237310 */ /* 0x0001e20000301000 */
[----:B------:R-:W-:-:S02]  /*1400*/  FSEL R10, R24, R10, !P1 ;  /* 0x0000000a180a7208 */ /* 0x000fc40004800000 */
[----:B------:R-:W-:-:S05]  /*1410*/  FSEL R11, R25, R11, !P1 ;  /* 0x0000000b190b7208 */ /* 0x000fca0004800000 */
[----:B------:R-:W1:Y:S01]  /*1420*/  F2F.F32.F64 R13, R12 ;  /* 0x0000000c000d7310 */ /* 0x000e620000301000 */
[----:B0-----:R-:W-:-:S05]  /*1430*/  IMAD.WIDE R36, R27, 0x4, R22 ;  /* 0x000000041b247825 */ /* 0x001fca00078e0216 */
[----:B-1----:R0:W-:Y:S02]  /*1440*/  STG.E desc[UR6][R36.64+0x8], R13 ;  /* 0x0000080d24007986 */ /* 0x0021e4000c101906 */
[----:B------:R-:W-:Y:S08]  /*1450*/  F2F.F32.F64 R29, R28 ;  /* 0x0000001c001d7310 */ /* 0x000ff00000301000 */
[----:B0-----:R-:W0:Y:S01]  /*1460*/  F2F.F64.F32 R12, R30 ;  /* 0x0000001e000c7310 */ /* 0x001e220000201800 */
[----:B------:R-:W-:Y:S04]  /*1470*/  STG.E desc[UR6][R36.64], R34 ;  /* 0x0000002224007986 */ /* 0x000fe8000c101906 */
[----:B------:R4:W-:Y:S01]  /*1480*/  STG.E desc[UR6][R36.64+0x4], R35 ;  /* 0x0000042324007986 */ /* 0x0009e2000c101906 */
[----:B0-----:R-:W-:-:S03]  /*1490*/  DMUL R12, R14, R12 ;  /* 0x0000000c0e0c7228 */ /* 0x001fc60000000000 */
[----:B------:R0:W-:Y:S01]  /*14a0*/  STG.E desc[UR6][R36.64+0xc], R29 ;  /* 0x00000c1d24007986 */ /* 0x0001e2000c101906 */
[----:B--2---:R-:W-:Y:S02]  /*14b0*/  FSETP.NE.AND P1, PT, |R26|, +INF , PT ;  /* 0x7f8000001a00780b */ /* 0x004fe40003f25200 */
[----:B------:R-:W1:Y:S02]  /*14c0*/  F2F.F64.F32 R26, R26 ;  /* 0x0000001a001a7310 */ /* 0x000e640000201800 */
[----:B-1----:R-:W-:-:S08]  /*14d0*/  DMUL R26, R14, R26 ;  /* 0x0000001a0e1a7228 */ /* 0x002fd00000000000 */
[----:B------:R-:W-:-:S10]  /*14e0*/  DFMA R26, R2, R10, R26 ;  /* 0x0000000a021a722b */ /* 0x000fd4000000001a */
[----:B------:R-:W-:Y:S01]  /*14f0*/  FSEL R26, R10, R26, !P1 ;  /* 0x0000001a0a1a7208 */ /* 0x000fe20004800000 */
[----:B----4-:R-:W1:Y:S01]  /*1500*/  F2F.F64.F32 R34, R6 ;  /* 0x0000000600227310 */ /* 0x010e620000201800 */
[----:B------:R-:W-:-:S06]  /*1510*/  FSEL R27, R11, R27, !P1 ;  /* 0x0000001b0b1b7208 */ /* 0x000fcc0004800000 */
[----:B0-----:R-:W-:Y:S01]  /*1520*/  DFMA R28, R2, R26, R12 ;  /* 0x0000001a021c722b */ /* 0x001fe2000000000c */
[----:B------:R-:W2:Y:S01]  /*1530*/  LDG.E.CONSTANT R12, desc[UR6][R32.64+0x8] ;  /* 0x00000806200c7981 */ /* 0x000ea2000c1e9900 */
[----:B------:R-:W-:Y:S01]  /*1540*/  FSETP.NE.AND P1, PT, |R30|, +INF , PT ;  /* 0x7f8000001e00780b */ /* 0x000fe20003f25200 */
[----:B-1----:R-:W-:-:S07]  /*1550*/  DMUL R34, R14, R34 ;  /* 0x000000220e227228 */ /* 0x002fce0000000000 */
[----:B------:R-:W-:Y:S02]  /*1560*/  FSEL R28, R26, R28, !P1 ;  /* 0x0000001c1a1c7208 */ /* 0x000fe40004800000 */
[----:B------:R-:W-:-:S06]  /*1570*/  FSEL R29, R27, R29, !P1 ;  /* 0x0000001d1b1d7208 */ /* 0x000fcc0004800000 */
[----:B------:R-:W-:Y:S01]  /*1580*/  DFMA R36, R2, R28, R34 ;  /* 0x0000001c0224722b */ /* 0x000fe20000000022 */
[----:B------:R3:W4:Y:S02]  /*1590*/  LDG.E.CONSTANT R35, desc[UR6][R32.64+0xc] ;  /* 0x00000c0620237981 */ /* 0x000724000c1e9900 */
[----:B---3--:R-:W0:Y:S01]  /*15a0*/  F2F.F64.F32 R32, R5 ;  /* 0x0000000500207310 */ /* 0x008e220000201800 */
[----:B------:R-:W-:-:S06]  /*15b0*/  FSETP.NE.AND P1, PT, |R6|, +INF , PT ;  /* 0x7f8000000600780b */ /* 0x000fcc0003f25200 */
[----:B------:R-:W-:Y:S02]  /*15c0*/  FSEL R36, R28, R36, !P1 ;  /* 0x000000241c247208 */ /* 0x000fe40004800000 */
[----:B------:R-:W-:Y:S01]  /*15d0*/  FSEL R37, R29, R37, !P1 ;  /* 0x000000251d257208 */ /* 0x000fe20004800000 */
[----:B0-----:R-:W-:Y:S01]  /*15e0*/  DMUL R32, R14, R32 ;  /* 0x000000200e207228 */ /* 0x001fe20000000000 */
[----:B------:R-:W-:Y:S01]  /*15f0*/  VIADD R6, R4, 0xc ;  /* 0x0000000c04067836 */ /* 0x000fe20000000000 */
[----:B------:R0:W-:Y:S06]  /*1600*/  F2F.F32.F64 R34, R10 ;  /* 0x0000000a00227310 */ /* 0x0001ec0000301000 */
[----:B------:R-:W-:Y:S01]  /*1610*/  DFMA R32, R2, R36, R32 ;  /* 0x000000240220722b */ /* 0x000fe20000000020 */
[----:B------:R-:W-:Y:S01]  /*1620*/  FSETP.NE.AND P1, PT, |R5|, +INF , PT ;  /* 0x7f8000000500780b */ /* 0x000fe20003f25200 */
[----:B0-----:R-:W-:Y:S01]  /*1630*/  IMAD.WIDE R10, R6, 0x4, R16 ;  /* 0x00000004060a7825 */ /* 0x001fe200078e0210 */
[----:B------:R0:W-:Y:S07]  /*1640*/  F2F.F32.F64 R13, R24 ;  /* 0x00000018000d7310 */ /* 0x0001ee0000301000 */
[----:B0-----:R-:W-:-:S02]  /*1650*/  FSEL R25, R37, R33, !P1 ;  /* 0x0000002125197208 */ /* 0x001fc40004800000 */
[----:B------:R-:W3:Y:S01]  /*1660*/  LDG.E.CONSTANT R33, desc[UR6][R10.64] ;  /* 0x000000060a217981 */ /* 0x000ee2000c1e9900 */
[----:B------:R-:W-:Y:S01]  /*1670*/  F2F.F32.F64 R30, R26 ;  /* 0x0000001a001e7310 */ /* 0x000fe20000301000 */
[----:B------:R-:W-:Y:S02]  /*1680*/  FSEL R24, R36, R32, !P1 ;  /* 0x0000002024187208 */ /* 0x000fe40004800000 */
[----:B------:R-:W5:Y:S05]  /*1690*/  LDG.E.CONSTANT R32, desc[UR6][R10.64+0x4] ;  /* 0x000004060a207981 */ /* 0x000f6a000c1e9900 */
[----:B------:R-:W-:Y:S08]  /*16a0*/  F2F.F32.F64 R5, R28 ;  /* 0x0000001c00057310 */ /* 0x000ff00000301000 */
[----:B--2---:R-:W0:Y:S01]  /*16b0*/  F2F.F64.F32 R26, R12 ;  /* 0x0000000c001a7310 */ /* 0x004e220000201800 */
[----:B------:R-:W-:Y:S01]  /*16c0*/  FSETP.NE.AND P1, PT, |R12|, +INF , PT ;  /* 0x7f8000000c00780b */ /* 0x000fe20003f25200 */
[----:B0-----:R-:W-:-:S06]  /*16d0*/  DMUL R26, R14, R26 ;  /* 0x0000001a0e1a7228 */ /* 0x001fcc0000000000 */
[----:B----4-:R-:W0:Y:S02]  /*16e0*/  F2F.F64.F32 R28, R35 ;  /* 0x00000023001c7310 */ /* 0x010e240000201800 */
[----:B------:R-:W-:Y:S02]  /*16f0*/  DFMA R26, R2, R24, R26 ;  /* 0x00000018021a722b */ /* 0x000fe4000000001a */
[----:B0-----:R-:W-:-:S08]  /*1700*/  DMUL R28, R14, R28 ;  /* 0x0000001c0e1c7228 */ /* 0x001fd00000000000 */
[----:B------:R-:W-:Y:S02]  /*1710*/  FSEL R26, R24, R26, !P1 ;  /* 0x0000001a181a7208 */ /* 0x000fe40004800000 */
[----:B------:R-:W-:-:S06]  /*1720*/  FSEL R27, R25, R27, !P1 ;  /* 0x0000001b191b7208 */ /* 0x000fcc0004800000 */
[----:B------:R-:W-:Y:S01]  /*1730*/  DFMA R28, R2, R26, R28 ;  /* 0x0000001a021c722b */ /* 0x000fe2000000001c */
[----:B------:R-:W-:Y:S01]  /*1740*/  FSETP.NE.AND P1, PT, |R35|, +INF , PT ;  /* 0x7f8000002300780b */ /* 0x000fe20003f25200 */
[----:B------:R-:W-:Y:S08]  /*1750*/  F2F.F32.F64 R12, R36 ;  /* 0x00000024000c7310 */ /* 0x000ff00000301000 */
[----:B------:R-:W-:-:S02]  /*1760*/  FSEL R28, R26, R28, !P1 ;  /* 0x0000001c1a1c7208 */ /* 0x000fc40004800000 */
[----:B------:R-:W-:Y:S01]  /*1770*/  FSEL R29, R27, R29, !P1 ;  /* 0x0000001d1b1d7208 */ /* 0x000fe20004800000 */
[----:B---3--:R0:W1:Y:S01]  /*1780*/  F2F.F64.F32 R36, R33 ;  /* 0x0000002100247310 */ /* 0x0080620000201800 */
[----:B------:R-:W-:Y:S02]  /*1790*/  FSETP.NE.AND P1, PT, |R33|, +INF , PT ;  /* 0x7f8000002100780b */ /* 0x000fe40003f25200 */
[----:B0-----:R-:W2:Y:S04]  /*17a0*/  LDG.E.CONSTANT R33, desc[UR6][R10.64+0x8] ;  /* 0x000008060a217981 */ /* 0x001ea8000c1e9900 */
[----:B------:R-:W3:Y:S01]  /*17b0*/  LDG.E.CONSTANT R10, desc[UR6][R10.64+0xc] ;  /* 0x00000c060a0a7981 */ /* 0x000ee2000c1e9900 */
[----:B------:R-:W-:Y:S02]  /*17c0*/  IMAD.IADD R35, R7, 0x1, R0 ;  /* 0x0000000107237824 */ /* 0x000fe400078e0200 */
[----:B------:R0:W-:Y:S01]  /*17d0*/  F2F.F32.F64 R0, R24 ;  /* 0x0000001800007310 */ /* 0x0001e20000301000 */
[----:B-1----:R-:W-:Y:S01]  /*17e0*/  DMUL R36, R14, R36 ;  /* 0x000000240e247228 */ /* 0x002fe20000000000 */
[----:B0-----:R-:W-:-:S05]  /*17f0*/  IMAD.WIDE R24, R35, 0x4, R22 ;  /* 0x0000000423187825 */ /* 0x001fca00078e0216 */
[----:B------:R5:W-:Y:S02]  /*1800*/  STG.E desc[UR6][R24.64+0x4], R34 ;  /* 0x0000042218007986 */ /* 0x000be4000c101906 */
[----:B------:R-:W-:Y:S01]  /*1810*/  DFMA R36, R2, R28, R36 ;  /* 0x0000001c0224722b */ /* 0x000fe20000000024 */
[----:B-----5:R-:W0:Y:S01]  /*1820*/  F2F.F64.F32 R34, R32 ;  /* 0x0000002000227310 */ /* 0x020e220000201800 */
[----:B------:R1:W-:Y:S08]  /*1830*/  STG.E desc[UR6][R24.64], R13 ;  /* 0x0000000d18007986 */ /* 0x0003f0000c101906 */
[----:B------:R-:W-:-:S02]  /*1840*/  FSEL R36, R28, R36, !P1 ;  /* 0x000000241c247208 */ /* 0x000fc40004800000 */
[----:B------:R-:W-:Y:S01]  /*1850*/  FSEL R37, R29, R37, !P1 ;  /* 0x000000251d257208 */ /* 0x000fe20004800000 */
[----:B0-----:R-:W-:Y:S01]  /*1860*/  DMUL R34, R14, R34 ;  /* 0x000000220e227228 */ /* 0x001fe20000000000 */
[----:B-1----:R-:W-:Y:S01]  /*1870*/  F2F.F32.F64 R13, R26 ;  /* 0x0000001a000d7310 */ /* 0x002fe20000301000 */
[----:B------:R-:W-:-:S06]  /*1880*/  FSETP.NE.AND P1, PT, |R32|, +INF , PT ;  /* 0x7f8000002000780b */ /* 0x000fcc0003f25200 */
[----:B------:R-:W-:-:S10]  /*1890*/  DFMA R34, R2, R36, R34 ;  /* 0x000000240222722b */ /* 0x000fd40000000022 */
[----:B------:R-:W-:Y:S02]  /*18a0*/  FSEL R34, R36, R34, !P1 ;  /* 0x0000002224227208 */ /* 0x000fe40004800000 */
[----:B------:R-:W-:Y:S01]  /*18b0*/  FSEL R35, R37, R35, !P1 ;  /* 0x0000002325237208 */ /* 0x000fe20004800000 */
[----:B------:R-:W-:Y:S08]  /*18c0*/  F2F.F32.F64 R28, R28 ;  /* 0x0000001c001c7310 */ /* 0x000ff00000301000 */
[----:B------:R-:W-:Y:S01]  /*18d0*/  F2F.F32.F64 R36, R36 ;  /* 0x0000002400247310 */ /* 0x000fe20000301000 */
[----:B------:R0:W-:Y:S01]  /*18e0*/  STG.E desc[UR6][R24.64+0x8], R30 ;  /* 0x0000081e18007986 */ /* 0x0001e2000c101906 */
[----:B------:R-:W-:-:S03]  /*18f0*/  VIADD R4, R4, 0x10 ;  /* 0x0000001004047836 */ /* 0x000fc60000000000 */
[----:B------:R1:W-:Y:S03]  /*1900*/  STG.E desc[UR6][R24.64+0xc], R5 ;  /* 0x00000c0518007986 */ /* 0x0003e6000c101906 */
[----:B--2---:R-:W2:Y:S01]  /*1910*/  F2F.F64.F32 R26, R33 ;  /* 0x00000021001a7310 */ /* 0x004ea20000201800 */
[----:B------:R-:W-:-:S07]  /*1920*/  FSETP.NE.AND P1, PT, |R33|, +INF , PT ;  /* 0x7f8000002100780b */ /* 0x000fce0003f25200 */
[----:B---3--:R-:W3:Y:S01]  /*1930*/  F2F.F64.F32 R32, R10 ;  /* 0x0000000a00207310 */ /* 0x008ee20000201800 */
[----:B--2---:R-:W-:-:S08]  /*1940*/  DMUL R26, R14, R26 ;  /* 0x0000001a0e1a7228 */ /* 0x004fd00000000000 */
[----:B------:R-:W-:Y:S02]  /*1950*/  DFMA R26, R2, R34, R26 ;  /* 0x00000022021a722b */ /* 0x000fe4000000001a */
[----:B---3--:R-:W-:-:S08]  /*1960*/  DMUL R32, R14, R32 ;  /* 0x000000200e207228 */ /* 0x008fd00000000000 */
[----:B------:R-:W-:Y:S02]  /*1970*/  FSEL R26, R34, R26, !P1 ;  /* 0x0000001a221a7208 */ /* 0x000fe40004800000 */
[----:B------:R-:W-:-:S06]  /*1980*/  FSEL R27, R35, R27, !P1 ;  /* 0x0000001b231b7208 */ /* 0x000fcc0004800000 */
[----:B------:R-:W-:Y:S01]  /*1990*/  DFMA R32, R2, R26, R32 ;  /* 0x0000001a0220722b */ /* 0x000fe20000000020 */
[----:B------:R-:W-:Y:S01]  /*19a0*/  FSETP.NE.AND P1, PT, |R10|, +INF , PT ;  /* 0x7f8000000a00780b */ /* 0x000fe20003f25200 */
[----:B------:R-:W-:Y:S08]  /*19b0*/  F2F.F32.F64 R29, R26 ;  /* 0x0000001a001d7310 */ /* 0x000ff00000301000 */
[----:B------:R-:W-:-:S02]  /*19c0*/  FSEL R10, R26, R32, !P1 ;  /* 0x000000201a0a7208 */ /* 0x000fc40004800000 */
[----:B------:R-:W-:Y:S01]  /*19d0*/  FSEL R11, R27, R33, !P1 ;  /* 0x000000211b0b7208 */ /* 0x000fe20004800000 */
[----:B------:R-:W2:Y:S01]  /*19e0*/  F2F.F32.F64 R34, R34 ;  /* 0x0000002200227310 */ /* 0x000ea20000301000 */
[----:B------:R-:W-:-:S07]  /*19f0*/  IMAD.IADD R33, R7, 0x1, R31 ;  /* 0x0000000107217824 */ /* 0x000fce00078e021f */
[----:B------:R-:W3:Y:S01]  /*1a00*/  F2F.F32.F64 R27, R10 ;  /* 0x0000000a001b7310 */ /* 0x000ee20000301000 */
[----:B------:R-:W-:Y:S02]  /*1a10*/  IMAD.IADD R31, R7, 0x1, R6 ;  /* 0x00000001071f7824 */ /* 0x000fe400078e0206 */
[----:B------:R-:W-:-:S04]  /*1a20*/  IMAD.WIDE R32, R33, 0x4, R22 ;  /* 0x0000000421207825 */ /* 0x000fc800078e0216 */
[----:B0-----:R-:W-:Y:S01]  /*1a30*/  IMAD.WIDE R30, R31, 0x4, R22 ;  /* 0x000000041f1e7825 */ /* 0x001fe200078e0216 */
[----:B------:R1:W-:Y:S04]  /*1a40*/  STG.E desc[UR6][R32.64], R12 ;  /* 0x0000000c20007986 */ /* 0x0003e8000c101906 */
[----:B------:R1:W-:Y:S04]  /*1a50*/  STG.E desc[UR6][R32.64+0x4], R0 ;  /* 0x0000040020007986 */ /* 0x0003e8000c101906 */
[----:B------:R1:W-:Y:S04]  /*1a60*/  STG.E desc[UR6][R32.64+0x8], R13 ;  /* 0x0000080d20007986 */ /* 0x0003e8000c101906 */
[----:B------:R1:W-:Y:S04]  /*1a70*/  STG.E desc[UR6][R32.64+0xc], R28 ;  /* 0x00000c1c20007986 */ /* 0x0003e8000c101906 */
[----:B------:R1:W-:Y:S04]  /*1a80*/  STG.E desc[UR6][R30.64], R36 ;  /* 0x000000241e007986 */ /* 0x0003e8000c101906 */
[----:B--2---:R1:W-:Y:S04]  /*1a90*/  STG.E desc[UR6][R30.64+0x4], R34 ;  /* 0x000004221e007986 */ /* 0x0043e8000c101906 */
[----:B------:R1:W-:Y:S04]  /*1aa0*/  STG.E desc[UR6][R30.64+0x8], R29 ;  /* 0x0000081d1e007986 */ /* 0x0003e8000c101906 */
[----:B---3--:R1:W-:Y:S01]  /*1ab0*/  STG.E desc[UR6][R30.64+0xc], R27 ;  /* 0x00000c1b1e007986 */ /* 0x0083e2000c101906 */
[----:B------:R-:W-:-:S13]  /*1ac0*/  ISETP.GE.AND P1, PT, R4, UR4, PT ;  /* 0x0000000404007c0c */ /* 0x000fda000bf26270 */
[----:B-1----:R-:W-:Y:S05]  /*1ad0*/  @!P1 BRA `(.L_x_53) ;  /* 0xfffffff400789947 */ /* 0x002fea000383ffff */
.L_x_52:
[----:B------:R-:W-:-:S04]  /*1ae0*/  IADD3 R0, PT, PT, -R4, UR5, RZ ;  /* 0x0000000504007c10 */ /* 0x000fc8000fffe1ff */
[----:B------:R-:W-:-:S13]  /*1af0*/  ISETP.GT.AND P1, PT, R0, 0x4, PT ;  /* 0x000000040000780c */ /* 0x000fda0003f24270 */
[----:B------:R-:W-:Y:S05]  /*1b00*/  @!P1 BRA `(.L_x_54) ;  /* 0x00000004004c9947 */ /* 0x000fea0003800000 */
[----:B------:R-:W4:Y:S02]  /*1b10*/  LDC.64 R30, c[0x0][0x380] ;  /* 0x0000e000ff1e7b82 */ /* 0x000f240000000a00 */
[----:B----4-:R-:W-:-:S05]  /*1b20*/  IMAD.WIDE R28, R4, 0x4, R30 ;  /* 0x00000004041c7825 */ /* 0x010fca00078e021e */
[----:B------:R-:W4:Y:S04]  /*1b30*/  LDG.E.CONSTANT R25, desc[UR6][R28.64] ;  /* 0x000000061c197981 */ /* 0x000f28000c1e9900 */
[----:B------:R-:W5:Y:S04]  /*1b40*/  LDG.E.CONSTANT R24, desc[UR6][R28.64+0x4] ;  /* 0x000004061c187981 */ /* 0x000f68000c1e9900 */
[----:B------:R-:W2:Y:S04]  /*1b50*/  LDG.E.CONSTANT R17, desc[UR6][R28.64+0x8] ;  /* 0x000008061c117981 */ /* 0x000ea8000c1e9900 */
[----:B------:R3:W2:Y:S01]  /*1b60*/  LDG.E.CONSTANT R16, desc[UR6][R28.64+0xc] ;  /* 0x00000c061c107981 */ /* 0x0006a2000c1e9900 */
[----:B------:R-:W-:-:S04]  /*1b70*/  VIADD R0, R4, 0x4 ;  /* 0x0000000404007836 */ /* 0x000fc80000000000 */
[----:B------:R-:W-:-:S05]  /*1b80*/  IMAD.WIDE R30, R0, 0x4, R30 ;  /* 0x00000004001e7825 */ /* 0x000fca00078e021e */
[----:B------:R-:W2:Y:S04]  /*1b90*/  LDG.E.CONSTANT R27, desc[UR6][R30.64] ;  /* 0x000000061e1b7981 */ /* 0x000ea8000c1e9900 */
[----:B------:R-:W2:Y:S04]  /*1ba0*/  LDG.E.CONSTANT R26, desc[UR6][R30.64+0x4] ;  /* 0x000004061e1a7981 */ /* 0x000ea8000c1e9900 */
[----:B------:R-:W3:Y:S04]  /*1bb0*/  LDG.E.CONSTANT R5, desc[UR6][R30.64+0x8] ;  /* 0x000008061e057981 */ /* 0x000ee8000c1e9900 */
[----:B------:R2:W2:Y:S01]  /*1bc0*/  LDG.E.CONSTANT R6, desc[UR6][R30.64+0xc] ;  /* 0x00000c061e067981 */ /* 0x0004a2000c1e9900 */
[----:B----4-:R-:W0:Y:S01]  /*1bd0*/  F2F.F64.F32 R22, R25 ;  /* 0x0000001900167310 */ /* 0x010e220000201800 */
[----:B------:R-:W-:-:S07]  /*1be0*/  FSETP.NE.AND P0, PT, |R25|, +INF , PT ;  /* 0x7f8000001900780b */ /* 0x000fce0003f05200 */
[----:B-----5:R-:W4:Y:S01]  /*1bf0*/  F2F.F64.F32 R12, R24 ;  /* 0x00000018000c7310 */ /* 0x020f220000201800 */
[----:B0-----:R-:W-:-:S08]  /*1c00*/  DMUL R22, R14, R22 ;  /* 0x000000160e167228 */ /* 0x001fd00000000000 */
[----:B-1----:R-:W-:Y:S02]  /*1c10*/  DFMA R22, R10, R2, R22 ;  /* 0x000000020a16722b */ /* 0x002fe40000000016 */
[----:B----4-:R-:W-:Y:S01]  /*1c20*/  DMUL R12, R14, R12 ;  /* 0x0000000c0e0c7228 */ /* 0x010fe20000000000 */
[----:B---3--:R-:W0:Y:S07]  /*1c30*/  F2F.F64.F32 R28, R5 ;  /* 0x00000005001c7310 */ /* 0x008e2e0000201800 */
[----:B------:R-:W-:-:S02]  /*1c40*/  FSEL R32, R10, R22, !P0 ;  /* 0x000000160a207208 */ /* 0x000fc40004000000 */
[----:B------:R-:W-:Y:S02]  /*1c50*/  FSEL R33, R11, R23, !P0 ;  /* 0x000000170b217208 */ /* 0x000fe40004000000 */
[----:B------:R-:W-:Y:S01]  /*1c60*/  FSETP.NE.AND P0, PT, |R24|, +INF , PT ;  /* 0x7f8000001800780b */ /* 0x000fe20003f05200 */
[----:B--2---:R-:W1:Y:S03]  /*1c70*/  F2F.F64.F32 R10, R17 ;  /* 0x00000011000a7310 */ /* 0x004e660000201800 */
[----:B------:R-:W-:Y:S02]  /*1c80*/  DFMA R12, R2, R32, R12 ;  /* 0x00000020020c722b */ /* 0x000fe4000000000c */
[----:B0-----:R-:W-:-:S03]  /*1c90*/  DMUL R28, R14, R28 ;  /* 0x0000001c0e1c7228 */ /* 0x001fc60000000000 */
[----:B------:R-:W0:Y:S05]  /*1ca0*/  F2F.F64.F32 R22, R27 ;  /* 0x0000001b00167310 */ /* 0x000e2a0000201800 */
[----:B------:R-:W-:Y:S01]  /*1cb0*/  FSEL R30, R32, R12, !P0 ;  /* 0x0000000c201e7208 */ /* 0x000fe20004000000 */
[----:B-1----:R-:W-:Y:S01]  /*1cc0*/  DMUL R10, R14, R10 ;  /* 0x0000000a0e0a7228 */ /* 0x002fe20000000000 */
[----:B------:R-:W-:Y:S01]  /*1cd0*/  FSEL R31, R33, R13, !P0 ;  /* 0x0000000d211f7208 */ /* 0x000fe20004000000 */
[----:B------:R-:W1:Y:S01]  /*1ce0*/  F2F.F64.F32 R24, R26 ;  /* 0x0000001a00187310 */ /* 0x000e620000201800 */
[----:B------:R-:W-:-:S05]  /*1cf0*/  FSETP.NE.AND P0, PT, |R17|, +INF , PT ;  /* 0x7f8000001100780b */ /* 0x000fca0003f05200 */
[----:B------:R-:W-:Y:S02]  /*1d00*/  DFMA R10, R2, R30, R10 ;  /* 0x0000001e020a722b */ /* 0x000fe4000000000a */
[----:B------:R-:W2:Y:S01]  /*1d10*/  F2F.F64.F32 R12, R16 ;  /* 0x00000010000c7310 */ /* 0x000ea20000201800 */
[C---:B0-----:R-:W-:Y:S02]  /*1d20*/  DMUL R22, R14.reuse, R22 ;  /* 0x000000160e167228 */ /* 0x041fe40000000000 */
[----:B-1----:R-:W-:-:S05]  /*1d30*/  DMUL R24, R14, R24 ;  /* 0x000000180e187228 */ /* 0x002fca0000000000 */
[----:B------:R-:W-:Y:S02]  /*1d40*/  FSEL R10, R30, R10, !P0 ;  /* 0x0000000a1e0a7208 */ /* 0x000fe40004000000 */
[----:B------:R-:W-:Y:S02]  /*1d50*/  FSEL R11, R31, R11, !P0 ;  /* 0x0000000b1f0b7208 */ /* 0x000fe40004000000 */
[----:B------:R-:W-:Y:S01]  /*1d60*/  FSETP.NE.AND P0, PT, |R16|, +INF , PT ;  /* 0x7f8000001000780b */ /* 0x000fe20003f05200 */
[----:B--2---:R-:W-:-:S08]  /*1d70*/  DMUL R12, R14, R12 ;  /* 0x0000000c0e0c7228 */ /* 0x004fd00000000000 */
[----:B------:R-:W-:-:S10]  /*1d80*/  DFMA R12, R2, R10, R12 ;  /* 0x0000000a020c722b */ /* 0x000fd4000000000c */
[----:B------:R-:W-:Y:S02]  /*1d90*/  FSEL R16, R10, R12, !P0 ;  /* 0x0000000c0a107208 */ /* 0x000fe40004000000 */
[----:B------:R-:W-:Y:S01]  /*1da0*/  FSEL R17, R11, R13, !P0 ;  /* 0x0000000d0b117208 */ /* 0x000fe20004000000 */
[----:B------:R-:W-:Y:S01]  /*1db0*/  F2F.F32.F64 R12, R32 ;  /* 0x00000020000c7310 */ /* 0x000fe20000301000 */
[----:B------:R-:W-:-:S04]  /*1dc0*/  FSETP.NE.AND P0, PT, |R27|, +INF , PT ;  /* 0x7f8000001b00780b */ /* 0x000fc80003f05200 */
[----:B------:R-:W-:-:S03]  /*1dd0*/  DFMA R22, R2, R16, R22 ;  /* 0x000000100216722b */ /* 0x000fc60000000016 */
[----:B------:R-:W-:Y:S07]  /*1de0*/  F2F.F32.F64 R13, R30 ;  /* 0x0000001e000d7310 */ /* 0x000fee0000301000 */
[----:B------:R-:W-:Y:S01]  /*1df0*/  FSEL R22, R16, R22, !P0 ;  /* 0x0000001610167208 */ /* 0x000fe20004000000 */
[----:B------:R-:W-:Y:S01]  /*1e00*/  F2F.F32.F64 R32, R10 ;  /* 0x0000000a00207310 */ /* 0x000fe20000301000 */
[----:B------:R-:W-:Y:S02]  /*1e10*/  FSEL R23, R17, R23, !P0 ;  /* 0x0000001711177208 */ /* 0x000fe40004000000 */
[----:B------:R-:W-:-:S04]  /*1e20*/  FSETP.NE.AND P0, PT, |R26|, +INF , PT ;  /* 0x7f8000001a00780b */ /* 0x000fc80003f05200 */
[----:B------:R-:W-:Y:S01]  /*1e30*/  DFMA R24, R2, R22, R24 ;  /* 0x000000160218722b */ /* 0x000fe20000000018 */
[----:B------:R-:W0:Y:S08]  /*1e40*/  F2F.F64.F32 R26, R6 ;  /* 0x00000006001a7310 */ /* 0x000e300000201800 */
[----:B------:R-:W1:Y:S01]  /*1e50*/  F2F.F32.F64 R16, R16 ;  /* 0x0000001000107310 */ /* 0x000e620000301000 */
[----:B------:R-:W-:-:S02]  /*1e60*/  FSEL R24, R22, R24, !P0 ;  /* 0x0000001816187208 */ /* 0x000fc40004000000 */
[----:B------:R-:W-:Y:S02]  /*1e70*/  FSEL R25, R23, R25, !P0 ;  /* 0x0000001917197208 */ /* 0x000fe40004000000 */
[----:B------:R-:W-:Y:S01]  /*1e80*/  FSETP.NE.AND P0, PT, |R5|, +INF , PT ;  /* 0x7f8000000500780b */ /* 0x000fe20003f05200 */
[----:B------:R-:W-:Y:S01]  /*1e90*/  IMAD.IADD R5, R7, 0x1, R0 ;  /* 0x0000000107057824 */ /* 0x000fe200078e0200 */
[----:B0-----:R-:W-:Y:S01]  /*1ea0*/  DMUL R26, R14, R26 ;  /* 0x0000001a0e1a7228 */ /* 0x001fe20000000000 */
[----:B------:R-:W0:Y:S01]  /*1eb0*/  F2F.F32.F64 R22, R22 ;  /* 0x0000001600167310 */ /* 0x000e220000301000 */
[----:B------:R-:W-:-:S10]  /*1ec0*/  DFMA R28, R2, R24, R28 ;  /* 0x00000018021c722b */ /* 0x000fd4000000001c */
[----:B------:R-:W-:Y:S02]  /*1ed0*/  FSEL R30, R24, R28, !P0 ;  /* 0x0000001c181e7208 */ /* 0x000fe40004000000 */
[----:B------:R-:W-:Y:S02]  /*1ee0*/  FSEL R31, R25, R29, !P0 ;  /* 0x0000001d191f7208 */ /* 0x000fe40004000000 */
[----:B------:R-:W2:Y:S01]  /*1ef0*/  LDC.64 R28, c[0x0][0x3b8] ;  /* 0x0000ee00ff1c7b82 */ /* 0x000ea20000000a00 */
[----:B------:R-:W-:Y:S01]  /*1f00*/  FSETP.NE.AND P0, PT, |R6|, +INF , PT ;  /* 0x7f8000000600780b */ /* 0x000fe20003f05200 */
[----:B------:R-:W3:Y:S02]  /*1f10*/  F2F.F32.F64 R25, R24 ;  /* 0x0000001800197310 */ /* 0x000ee40000301000 */
[----:B------:R-:W-:-:S06]  /*1f20*/  DFMA R26, R2, R30, R26 ;  /* 0x0000001e021a722b */ /* 0x000fcc000000001a */
[----:B------:R-:W4:Y:S04]  /*1f30*/  F2F.F32.F64 R33, R30 ;  /* 0x0000001e00217310 */ /* 0x000f280000301000 */
[----:B------:R-:W-:Y:S02]  /*1f40*/  FSEL R10, R30, R26, !P0 ;  /* 0x0000001a1e0a7208 */ /* 0x000fe40004000000 */
[----:B------:R-:W-:Y:S01]  /*1f50*/  FSEL R11, R31, R27, !P0 ;  /* 0x0000001b1f0b7208 */ /* 0x000fe20004000000 */
[----:B------:R-:W-:Y:S01]  /*1f60*/  IMAD.IADD R27, R7, 0x1, R4 ;  /* 0x00000001071b7824 */ /* 0x000fe200078e0204 */
[----:B------:R-:W-:Y:S01]  /*1f70*/  PLOP3.LUT P0, PT, PT, PT, PT, 0x8, 0x80 ;  /* 0x000000000080781c */ /* 0x000fe20003f0e170 */
[----:B------:R-:W-:Y:S01]  /*1f80*/  VIADD R4, R4, 0x8 ;  /* 0x0000000804047836 */ /* 0x000fe20000000000 */
[----:B------:R-:W5:Y:S01]  /*1f90*/  F2F.F32.F64 R17, R10 ;  /* 0x0000000a00117310 */ /* 0x000f620000301000 */
[----:B--2---:R-:W-:-:S04]  /*1fa0*/  IMAD.WIDE R26, R27, 0x4, R28 ;  /* 0x000000041b1a7825 */ /* 0x004fc800078e021c */
[----:B------:R-:W-:Y:S01]  /*1fb0*/  IMAD.WIDE R28, R5, 0x4, R28 ;  /* 0x00000004051c7825 */ /* 0x000fe200078e021c */
[----:B------:R2:W-:Y:S04]  /*1fc0*/  STG.E desc[UR6][R26.64], R12 ;  /* 0x0000000c1a007986 */ /* 0x0005e8000c101906 */
[----:B------:R2:W-:Y:S04]  /*1fd0*/  STG.E desc[UR6][R26.64+0x4], R13 ;  /* 0x0000040d1a007986 */ /* 0x0005e8000c101906 */
[----:B------:R2:W-:Y:S04]  /*1fe0*/  STG.E desc[UR6][R26.64+0x8], R32 ;  /* 0x000008201a007986 */ /* 0x0005e8000c101906 */
[----:B-1----:R2:W-:Y:S04]  /*1ff0*/  STG.E desc[UR6][R26.64+0xc], R16 ;  /* 0x00000c101a007986 */ /* 0x0025e8000c101906 */
[----:B0-----:R2:W-:Y:S04]  /*2000*/  STG.E desc[UR6][R28.64], R22 ;  /* 0x000000161c007986 */ /* 0x0015e8000c101906 */
[----:B---3--:R2:W-:Y:S04]  /*2010*/  STG.E desc[UR6][R28.64+0x4], R25 ;  /* 0x000004191c007986 */ /* 0x0085e8000c101906 */
[----:B----4-:R2:W-:Y:S04]  /*2020*/  STG.E desc[UR6][R28.64+0x8], R33 ;  /* 0x000008211c007986 */ /* 0x0105e8000c101906 */
[----:B-----5:R2:W-:Y:S02]  /*2030*/  STG.E desc[UR6][R28.64+0xc], R17 ;  /* 0x00000c111c007986 */ /* 0x0205e4000c101906 */
.L_x_54:
[----:B------:R-:W-:-:S13]  /*2040*/  ISETP.NE.OR P0, PT, R4, UR5, P0 ;  /* 0x0000000504007c0c */ /* 0x000fda0008705670 */
[----:B------:R-:W-:Y:S05]  /*2050*/  @!P0 BRA `(.L_x_48) ;  /* 0x0000000000a88947 */ /* 0x000fea0003800000 */
.L_x_51:
[----:B--23--:R-:W-:-:S05]  /*2060*/  IMAD.WIDE R12, R4, 0x4, R20 ;  /* 0x00000004040c7825 */ /* 0x00cfca00078e0214 */
[----:B------:R-:W2:Y:S04]  /*2070*/  LDG.E.CONSTANT R6, desc[UR6][R12.64] ;  /* 0x000000060c067981 */ /* 0x000ea8000c1e9900 */
[----:B------:R-:W3:Y:S04]  /*2080*/  LDG.E.CONSTANT R24, desc[UR6][R12.64+0x4] ;  /* 0x000004060c187981 */ /* 0x000ee8000c1e9900 */
[----:B------:R-:W4:Y:S04]  /*2090*/  LDG.E.CONSTANT R0, desc[UR6][R12.64+0x8] ;  /* 0x000008060c007981 */ /* 0x000f28000c1e9900 */
[----:B------:R5:W5:Y:S01]  /*20a0*/  LDG.E.CONSTANT R5, desc[UR6][R12.64+0xc] ;  /* 0x00000c060c057981 */ /* 0x000b62000c1e9900 */
[----:B--2---:R-:W0:Y:S01]  /*20b0*/  F2F.F64.F32 R16, R6 ;  /* 0x0000000600107310 */ /* 0x004e220000201800 */
[----:B------:R-:W-:-:S07]  /*20c0*/  FSETP.NE.AND P0, PT, |R6|, +INF , PT ;  /* 0x7f8000000600780b */ /* 0x000fce0003f05200 */
[----:B---3--:R-:W2:Y:S01]  /*20d0*/  F2F.F64.F32 R22, R24 ;  /* 0x0000001800167310 */ /* 0x008ea20000201800 */
[----:B0-----:R-:W-:-:S08]  /*20e0*/  DMUL R16, R14, R16 ;  /* 0x000000100e107228 */ /* 0x001fd00000000000 */
[----:B-1----:R-:W-:Y:S02]  /*20f0*/  DFMA R16, R2, R10, R16 ;  /* 0x0000000a0210722b */ /* 0x002fe40000000010 */
[----:B--2---:R-:W-:-:S08]  /*2100*/  DMUL R22, R14, R22 ;  /* 0x000000160e167228 */ /* 0x004fd00000000000 */
[----:B------:R-:W-:Y:S02]  /*2110*/  FSEL R10, R10, R16, !P0 ;  /* 0x000000100a0a7208 */ /* 0x000fe40004000000 */
[----:B------:R-:W-:Y:S02]  /*2120*/  FSEL R11, R11, R17, !P0 ;  /* 0x000000110b0b7208 */ /* 0x000fe40004000000 */
[----:B----4-:R-:W0:Y:S01]  /*2130*/  F2F.F64.F32 R16, R0 ;  /* 0x0000000000107310 */ /* 0x010e220000201800 */
[----:B------:R-:W-:-:S03]  /*2140*/  FSETP.NE.AND P0, PT, |R24|, +INF , PT ;  /* 0x7f8000001800780b */ /* 0x000fc60003f05200 */
[----:B------:R-:W-:-:S04]  /*2150*/  DFMA R22, R2, R10, R22 ;  /* 0x0000000a0216722b */ /* 0x000fc80000000016 */
[----:B------:R-:W-:Y:S06]  /*2160*/  F2F.F32.F64 R27, R10 ;  /* 0x0000000a001b7310 */ /* 0x000fec0000301000 */
[----:B-----5:R-:W-:Y:S01]  /*2170*/  FSEL R12, R10, R22, !P0 ;  /* 0x000000160a0c7208 */ /* 0x020fe20004000000 */
[----:B0-----:R-:W-:Y:S01]  /*2180*/  DMUL R16, R14, R16 ;  /* 0x000000100e107228 */ /* 0x001fe20000000000 */
[----:B------:R-:W-:Y:S02]  /*2190*/  FSEL R13, R11, R23, !P0 ;  /* 0x000000170b0d7208 */ /* 0x000fe40004000000 */
[----:B------:R-:W0:Y:S01]  /*21a0*/  F2F.F64.F32 R22, R5 ;  /* 0x0000000500167310 */ /* 0x000e220000201800 */
[----:B------:R-:W-:-:S04]  /*21b0*/  FSETP.NE.AND P0, PT, |R0|, +INF , PT ;  /* 0x7f8000000000780b */ /* 0x000fc80003f05200 */
[----:B------:R-:W-:Y:S02]  /*21c0*/  DFMA R16, R2, R12, R16 ;  /* 0x0000000c0210722b */ /* 0x000fe40000000010 */
[----:B0-----:R-:W-:-:S08]  /*21d0*/  DMUL R24, R14, R22 ;  /* 0x000000160e187228 */ /* 0x001fd00000000000 */
[----:B------:R-:W-:Y:S02]  /*21e0*/  FSEL R22, R12, R16, !P0 ;  /* 0x000000100c167208 */ /* 0x000fe40004000000 */
[----:B------:R-:W-:Y:S01]  /*21f0*/  FSEL R23, R13, R17, !P0 ;  /* 0x000000110d177208 */ /* 0x000fe20004000000 */
[----:B------:R-:W-:Y:S01]  /*2200*/  IMAD.IADD R17, R7, 0x1, R4 ;  /* 0x0000000107117824 */ /* 0x000fe200078e0204 */
[----:B------:R-:W-:Y:S01]  /*2210*/  FSETP.NE.AND P0, PT, |R5|, +INF , PT ;  /* 0x7f8000000500780b */ /* 0x000fe20003f05200 */
[----:B------:R-:W0:Y:S01]  /*2220*/  F2F.F32.F64 R13, R12 ;  /* 0x0000000c000d7310 */ /* 0x000e220000301000 */
[----:B------:R-:W-:Y:S02]  /*2230*/  VIADD R4, R4, 0x4 ;  /* 0x0000000404047836 */ /* 0x000fe40000000000 */
[----:B------:R-:W-:Y:S01]  /*2240*/  DFMA R24, R2, R22, R24 ;  /* 0x000000160218722b */ /* 0x000fe20000000018 */
[----:B------:R-:W-:-:S04]  /*2250*/  IMAD.WIDE R16, R17, 0x4, R18 ;  /* 0x0000000411107825 */ /* 0x000fc800078e0212 */
[----:B------:R-:W1:Y:S01]  /*2260*/  F2F.F32.F64 R29, R22 ;  /* 0x00000016001d7310 */ /* 0x000e620000301000 */
[----:B------:R2:W-:Y:S04]  /*2270*/  STG.E desc[UR6][R16.64], R27 ;  /* 0x0000001b10007986 */ /* 0x0005e8000c101906 */
[----:B------:R-:W-:Y:S02]  /*2280*/  FSEL R10, R22, R24, !P0 ;  /* 0x00000018160a7208 */ /* 0x000fe40004000000 */
[----:B------:R-:W-:Y:S01]  /*2290*/  FSEL R11, R23, R25, !P0 ;  /* 0x00000019170b7208 */ /* 0x000fe20004000000 */
[----:B0-----:R2:W-:Y:S01]  /*22a0*/  STG.E desc[UR6][R16.64+0x4], R13 ;  /* 0x0000040d10007986 */ /* 0x0015e2000c101906 */
[----:B------:R-:W-:Y:S02]  /*22b0*/  ISETP.NE.AND P0, PT, R4, UR5, PT ;  /* 0x0000000504007c0c */ /* 0x000fe4000bf05270 */
[----:B------:R-:W0:Y:S01]  /*22c0*/  F2F.F32.F64 R5, R10 ;  /* 0x0000000a00057310 */ /* 0x000e220000301000 */
[----:B-1----:R2:W-:Y:S04]  /*22d0*/  STG.E desc[UR6][R16.64+0x8], R29 ;  /* 0x0000081d10007986 */ /* 0x0025e8000c101906 */
[----:B0-----:R2:W-:Y:S06]  /*22e0*/  STG.E desc[UR6][R16.64+0xc], R5 ;  /* 0x00000c0510007986 */ /* 0x0015ec000c101906 */
[----:B------:R-:W-:Y:S05]  /*22f0*/  @P0 BRA `(.L_x_51) ;  /* 0xfffffffc00580947 */ /* 0x000fea000383ffff */
.L_x_48:
[----:B------:R-:W0:Y:S01]  /*2300*/  LDCU UR4, c[0x0][0x3ac] ;  /* 0x00007580ff0477ac */ /* 0x000e220008000800 */
[----:B------:R-:W-:-:S05]  /*2310*/  VIMNMX R9, PT, PT, R9, R8, !PT ;  /* 0x0000000809097248 */ /* 0x000fca0007fe0100 */
[----:B0-----:R-:W-:-:S05]  /*2320*/  VIADD R0, R9, UR4 ;  /* 0x0000000409007c36 */ /* 0x001fca0008000000 */
[----:B------:R-:W-:-:S13]  /*2330*/  ISETP.GT.AND P0, PT, R0, UR5, PT ;  /* 0x0000000500007c0c */ /* 0x000fda000bf04270 */
[----:B------:R-:W-:Y:S05]  /*2340*/  @P0 EXIT ;  /* 0x000000000000094d */ /* 0x000fea0003800000 */
[----:B------:R-:W-:Y:S01]  /*2350*/  VIADD R0, R0, 0xffffffff ;  /* 0xffffffff00007836 */ /* 0x000fe20000000000 */
[----:B------:R-:W-:-:S06]  /*2360*/  UMOV UR4, URZ ;  /* 0x000000ff00047c82 */ /* 0x000fcc0008000000 */
.L_x_66:
[----:B0-2---:R-:W0:Y:S01]  /*2370*/  LDC.64 R16, c[0x0][0x3b8] ;  /* 0x0000ee00ff107b82 */ /* 0x005e220000000a00 */
[----:B-----5:R-:W-:-:S04]  /*2380*/  IMAD.IADD R6, R7, 0x1, R0 ;  /* 0x0000000107067824 */ /* 0x020fc800078e0200 */
[----:B0-----:R-:W-:-:S06]  /*2390*/  IMAD.WIDE R16, R6, 0x4, R16 ;  /* 0x0000000406107825 */ /* 0x001fcc00078e0210 */
[----:B------:R-:W2:Y:S01]  /*23a0*/  LDG.E R16, desc[UR6][R16.64] ;  /* 0x0000000610107981 */ /* 0x000ea2000c1e1900 */
[----:B----4-:R-:W-:Y:S01]  /*23b0*/  IMAD.MOV.U32 R5, RZ, RZ, 0x7fc00000 ;  /* 0x7fc00000ff057424 */ /* 0x010fe200078e00ff */
[----:B--2---:R-:W-:-:S13]  /*23c0*/  FSETP.NE.AND P0, PT, |R16|, +INF , PT ;  /* 0x7f8000001000780b */ /* 0x004fda0003f05200 */
[----:B------:R-:W-:Y:S05]  /*23d0*/  @!P0 BRA `(.L_x_55) ;  /* 0x0000000800d88947 */ /* 0x000fea0003800000 */
[----:B------:R-:W1:Y:S01]  /*23e0*/  LDCU UR5, c[0x0][0x3ac] ;  /* 0x00007580ff0577ac */ /* 0x000e620008000800 */
[----:B---3--:R-:W-:-:S05]  /*23f0*/  VIADD R15, R0, 0x1 ;  /* 0x00000001000f7836 */ /* 0x008fca0000000000 */
[----:B-1----:R-:W-:-:S04]  /*2400*/  VIADDMNMX R10, R15, -UR5, R8, PT ;  /* 0x800000050f0a7c46 */ /* 0x002fc8000b800108 */
[----:B------:R-:W-:-:S13]  /*2410*/  ISETP.GE.AND P0, PT, R10, 0x1, PT ;  /* 0x000000010a00780c */ /* 0x000fda0003f06270 */
[----:B------:R-:W-:Y:S05]  /*2420*/  @!P0 BRA `(.L_x_55) ;  /* 0x0000000800c48947 */ /* 0x000fea0003800000 */
[----:B------:R-:W-:Y:S02]  /*2430*/  IMAD.IADD R15, R15, 0x1, -R10 ;  /* 0x000000010f0f7824 */ /* 0x000fe400078e0a0a */
[----:B------:R-:W-:Y:S02]  /*2440*/  IMAD.MOV.U32 R2, RZ, RZ, 0x0 ;  /* 0x00000000ff027424 */ /* 0x000fe400078e00ff */
[----:B------:R-:W-:Y:S01]  /*2450*/  IMAD.MOV.U32 R3, RZ, RZ, 0x7ff00000 ;  /* 0x7ff00000ff037424 */ /* 0x000fe200078e00ff */
[----:B------:R-:W-:Y:S01]  /*2460*/  ISETP.GT.AND P0, PT, R15, R0, PT ;  /* 0x000000000f00720c */ /* 0x000fe20003f04270 */
[----:B------:R-:W-:Y:S02]  /*2470*/  IMAD.MOV.U32 R4, RZ, RZ, 0x0 ;  /* 0x00000000ff047424 */ /* 0x000fe400078e00ff */
[----:B------:R-:W-:-:S10]  /*2480*/  IMAD.MOV.U32 R5, RZ, RZ, -0x100000 ;  /* 0xfff00000ff057424 */ /* 0x000fd400078e00ff */
[----:B------:R-:W-:Y:S05]  /*2490*/  @P0 BRA `(.L_x_56) ;  /* 0x0000000800900947 */ /* 0x000fea0003800000 */
[----:B------:R-:W-:Y:S01]  /*24a0*/  VIADDMNMX R14, R9, UR4, R8, PT ;  /* 0x00000004090e7c46 */ /* 0x000fe2000b800108 */
[----:B------:R-:W-:Y:S02]  /*24b0*/  IMAD.MOV.U32 R17, RZ, RZ, R15 ;  /* 0x000000ffff117224 */ /* 0x000fe400078e000f */
[----:B------:R-:W-:Y:S01]  /*24c0*/  IMAD.MOV.U32 R4, RZ, RZ, 0x0 ;  /* 0x00000000ff047424 */ /* 0x000fe200078e00ff */
[----:B------:R-:W-:Y:S01]  /*24d0*/  LOP3.LUT P0, R22, R14, 0x3, RZ, 0xc0, !PT ;  /* 0x000000030e167812 */ /* 0x000fe2000780c0ff */
[----:B------:R-:W-:Y:S02]  /*24e0*/  IMAD.MOV.U32 R5, RZ, RZ, -0x100000 ;  /* 0xfff00000ff057424 */ /* 0x000fe400078e00ff */
[----:B------:R-:W-:Y:S02]  /*24f0*/  IMAD.MOV.U32 R2, RZ, RZ, 0x0 ;  /* 0x00000000ff027424 */ /* 0x000fe400078e00ff */
[----:B------:R-:W-:-:S08]  /*2500*/  IMAD.MOV.U32 R3, RZ, RZ, 0x7ff00000 ;  /* 0x7ff00000ff037424 */ /* 0x000fd000078e00ff */
[----:B------:R-:W-:Y:S05]  /*2510*/  @!P0 BRA `(.L_x_57) ;  /* 0x0000000400288947 */ /* 0x000fea0003800000 */
[----:B------:R-:W0:Y:S01]  /*2520*/  LDC.64 R12, c[0x0][0x3b8] ;  /* 0x0000ee00ff0c7b82 */ /* 0x000e220000000a00 */
[----:B------:R-:W-:-:S04]  /*2530*/  IADD3 R4, P0, PT, -R10, R0, RZ ;  /* 0x000000000a047210 */ /* 0x000fc80007f1e1ff */
[----:B------:R-:W-:Y:S02]  /*2540*/  IADD3 R2, P1, PT, R7, R4, RZ ;  /* 0x0000000407027210 */ /* 0x000fe40007f3e0ff */
[----:B------:R-:W-:Y:S01]  /*2550*/  LEA.HI.X.SX32 R5, R0, 0xffffffff, 0x1, P0 ;  /* 0xffffffff00057811 */ /* 0x000fe200000f0eff */
[----:B------:R-:W1:Y:S04]  /*2560*/  LDC.64 R10, c[0x0][0x380] ;  /* 0x0000e000ff0a7b82 */ /* 0x000e680000000a00 */
[----:B------:R-:W-:Y:S01]  /*2570*/  IMAD.X R3, RZ, RZ, R5, P1 ;  /* 0x000000ffff037224 */ /* 0x000fe200008e0605 */
[----:B0-----:R-:W-:-:S04]  /*2580*/  LEA R12, P0, R2, R12, 0x2 ;  /* 0x0000000c020c7211 */ /* 0x001fc800078010ff */
[----:B------:R-:W-:-:S05]  /*2590*/  LEA.HI.X R13, R2, R13, R3, 0x2, P0 ;  /* 0x0000000d020d7211 */ /* 0x000fca00000f1403 */
[----:B------:R-:W2:Y:S01]  /*25a0*/  LDG.E R20, desc[UR6][R12.64+0x4] ;  /* 0x000004060c147981 */ /* 0x000ea2000c1e1900 */
[----:B-1----:R-:W-:Y:S01]  /*25b0*/  LEA R10, P2, R4, R10, 0x2 ;  /* 0x0000000a040a7211 */ /* 0x002fe200078410ff */
[----:B------:R-:W-:Y:S01]  /*25c0*/  IMAD.MOV.U32 R2, RZ, RZ, 0x0 ;  /* 0x00000000ff027424 */ /* 0x000fe200078e00ff */
[----:B------:R-:W-:Y:S01]  /*25d0*/  ISETP.NE.AND P0, PT, R22, 0x1, PT ;  /* 0x000000011600780c */ /* 0x000fe20003f05270 */
[----:B------:R-:W-:Y:S01]  /*25e0*/  IMAD.MOV.U32 R3, RZ, RZ, 0x7ff00000 ;  /* 0x7ff00000ff037424 */ /* 0x000fe200078e00ff */
[----:B------:R-:W-:Y:S01]  /*25f0*/  LEA.HI.X R11, R4, R11, R5, 0x2, P2 ;  /* 0x0000000b040b7211 */ /* 0x000fe200010f1405 */
[----:B------:R-:W-:Y:S02]  /*2600*/  IMAD.MOV.U32 R4, RZ, RZ, 0x0 ;  /* 0x00000000ff047424 */ /* 0x000fe400078e00ff */
[----:B------:R-:W-:Y:S01]  /*2610*/  IMAD.MOV.U32 R5, RZ, RZ, -0x100000 ;  /* 0xfff00000ff057424 */ /* 0x000fe200078e00ff */
[----:B--2---:R-:W-:-:S13]  /*2620*/  FSETP.NE.AND P1, PT, |R20|, +INF , PT ;  /* 0x7f8000001400780b */ /* 0x004fda0003f25200 */
[----:B------:R-:W-:Y:S05]  /*2630*/  @!P1 BRA `(.L_x_58) ;  /* 0x0000000000509947 */ /* 0x000fea0003800000 */
[----:B------:R-:W2:Y:S01]  /*2640*/  LDG.E.CONSTANT R17, desc[UR6][R10.64+0x4] ;  /* 0x000004060a117981 */ /* 0x000ea2000c1e9900 */
[----:B------:R-:W-:Y:S02]  /*2650*/  IMAD.MOV.U32 R24, RZ, RZ, 0x80000 ;  /* 0x00080000ff187424 */ /* 0x000fe400078e00ff */
[----:B------:R-:W-:Y:S01]  /*2660*/  IMAD.MOV.U32 R25, RZ, RZ, 0x80000 ;  /* 0x00080000ff197424 */ /* 0x000fe200078e00ff */
[----:B--2---:R-:W-:-:S13]  /*2670*/  FSETP.NE.AND P1, PT, |R17|, +INF , PT ;  /* 0x7f8000001100780b */ /* 0x004fda0003f25200 */
[----:B------:R-:W-:Y:S01]  /*2680*/  @P1 F2F.F64.F32 R18, R17 ;  /* 0x0000001100121310 */ /* 0x000fe20000201800 */
[----:B------:R-:W-:Y:S02]  /*2690*/  @P1 LOP3.LUT R24, R24, 0xfff00000, RZ, 0xfc, !PT ;  /* 0xfff0000018181812 */ /* 0x000fe400078efcff */
[----:B------:R-:W-:-:S05]  /*26a0*/  @P1 LOP3.LUT R25, R25, 0x7ff00000, RZ, 0xfc, !PT ;  /* 0x7ff0000019191812 */ /* 0x000fca00078efcff */
[----:B------:R-:W0:Y:S02]  /*26b0*/  @P1 F2F.F64.F32 R20, R20 ;  /* 0x0000001400141310 */ /* 0x000e240000201800 */
[----:B0-----:R-:W-:-:S08]  /*26c0*/  @P1 DADD R18, R18, -R20 ;  /* 0x0000000012121229 */ /* 0x001fd00000000814 */
[C---:B------:R-:W-:Y:S02]  /*26d0*/  @P1 DSETP.MAX.AND P2, P3, R18.reuse, -INF , PT ;  /* 0xfff000001200142a */ /* 0x040fe40003b4f000 */
[----:B------:R-:W-:Y:S01]  /*26e0*/  @P1 DSETP.MIN.AND P4, P5, R18, +INF , PT ;  /* 0x7ff000001200142a */ /* 0x000fe20003d80000 */
[--C-:B------:R-:W-:Y:S02]  /*26f0*/  @P1 IMAD.MOV.U32 R21, RZ, RZ, R19.reuse ;  /* 0x000000ffff151224 */ /* 0x100fe400078e0013 */
[----:B------:R-:W-:Y:S02]  /*2700*/  @P1 IMAD.MOV.U32 R23, RZ, RZ, R19 ;  /* 0x000000ffff171224 */ /* 0x000fe400078e0013 */
[----:B------:R-:W-:Y:S01]  /*2710*/  @P1 IMAD.MOV.U32 R17, RZ, RZ, R18 ;  /* 0x000000ffff111224 */ /* 0x000fe200078e0012 */
[----:B------:R-:W-:Y:S02]  /*2720*/  @P1 FSEL R21, R21, -QNAN , P2 ;  /* 0xfff0000015151808 */ /* 0x000fe40001000000 */
[----:B------:R-:W-:-:S02]  /*2730*/  @P1 FSEL R20, R23, +QNAN , P4 ;  /* 0x7ff0000017141808 */ /* 0x000fc40002000000 */
[----:B------:R-:W-:Y:S02]  /*2740*/  @P1 SEL R5, R24, R21, P3 ;  /* 0x0000001518051207 */ /* 0x000fe40001800000 */
[----:B------:R-:W-:Y:S02]  /*2750*/  @P1 SEL R3, R25, R20, P5 ;  /* 0x0000001419031207 */ /* 0x000fe40002800000 */
[----:B------:R-:W-:Y:S02]  /*2760*/  @P1 SEL R4, R17, RZ, P2 ;  /* 0x000000ff11041207 */ /* 0x000fe40001000000 */
[----:B------:R-:W-:-:S07]  /*2770*/  @P1 SEL R2, R18, RZ, P4 ;  /* 0x000000ff12021207 */ /* 0x000fce0002000000 */
.L_x_58:
[----:B------:R-:W-:Y:S01]  /*2780*/  VIADD R17, R15, 0x1 ;  /* 0x000000010f117836 */ /* 0x000fe20000000000 */
[----:B------:R-:W-:Y:S06]  /*2790*/  @!P0 BRA `(.L_x_57) ;  /* 0x0000000000888947 */ /* 0x000fec0003800000 */
[----:B------:R-:W2:Y:S01]  /*27a0*/  LDG.E R20, desc[UR6][R12.64+0x8] ;  /* 0x000008060c147981 */ /* 0x000ea2000c1e1900 */
[----:B------:R-:W-:Y:S02]  /*27b0*/  ISETP.NE.AND P2, PT, R22, 0x2, PT ;  /* 0x000000021600780c */ /* 0x000fe40003f45270 */
[----:B--2---:R-:W-:-:S13]  /*27c0*/  FSETP.NE.AND P0, PT, |R20|, +INF , PT ;  /* 0x7f8000001400780b */ /* 0x004fda0003f05200 */
[----:B------:R-:W-:Y:S05]  /*27d0*/  @!P0 BRA `(.L_x_59) ;  /* 0x0000000000308947 */ /* 0x000fea0003800000 */
        /* <DEDUP_REMOVED lines=12> */
.L_x_59:
[----:B------:R-:W-:Y:S01]  /*28a0*/  VIADD R17, R15, 0x2 ;  /* 0x000000020f117836 */ /* 0x000fe20000000000 */
[----:B------:R-:W-:Y:S06]  /*28b0*/  @!P2 BRA `(.L_x_57) ;  /* 0x000000000040a947 */ /* 0x000fec0003800000 */
[----:B------:R-:W2:Y:S02]  /*28c0*/  LDG.E R12, desc[UR6][R12.64+0xc] ;  /* 0x00000c060c0c7981 */ /* 0x000ea4000c1e1900 */
        /* <DEDUP_REMOVED lines=14> */
.L_x_60:
[----:B------:R-:W-:-:S07]  /*29b0*/  VIADD R17, R15, 0x3 ;  /* 0x000000030f117836 */ /* 0x000fce0000000000 */
.L_x_57:
[----:B------:R-:W-:-:S05]  /*29c0*/  VIADD R14, R14, 0xffffffff ;  /* 0xffffffff0e0e7836 */ /* 0x000fca0000000000 */
[----:B------:R-:W-:-:S13]  /*29d0*/  ISETP.GE.U32.AND P0, PT, R14, 0x3, PT ;  /* 0x000000030e00780c */ /* 0x000fda0003f06070 */
[----:B------:R-:W-:Y:S05]  /*29e0*/  @!P0 BRA `(.L_x_56) ;  /* 0x00000004003c8947 */ /* 0x000fea0003800000 */
[----:B------:R-:W0:Y:S01]  /*29f0*/  LDC.64 R12, c[0x0][0x3b8] ;  /* 0x0000ee00ff0c7b82 */ /* 0x000e220000000a00 */
[----:B------:R-:W-:-:S07]  /*2a00*/  IMAD.IADD R19, R7, 0x1, R17 ;  /* 0x0000000107137824 */ /* 0x000fce00078e0211 */
[----:B------:R-:W1:Y:S02]  /*2a10*/  LDC.64 R10, c[0x0][0x380] ;  /* 0x0000e000ff0a7b82 */ /* 0x000e640000000a00 */
.L_x_65:
[----:B0-----:R-:W-:-:S05]  /*2a20*/  IMAD.WIDE R22, R19, 0x4, R12 ;  /* 0x0000000413167825 */ /* 0x001fca00078e020c */
[----:B------:R-:W2:Y:S04]  /*2a30*/  LDG.E R26, desc[UR6][R22.64] ;  /* 0x00000006161a7981 */ /* 0x000ea8000c1e1900 */
[----:B------:R-:W3:Y:S04]  /*2a40*/  LDG.E R21, desc[UR6][R22.64+0x4] ;  /* 0x0000040616157981 */ /* 0x000ee8000c1e1900 */
[----:B------:R-:W4:Y:S04]  /*2a50*/  LDG.E R20, desc[UR6][R22.64+0x8] ;  /* 0x0000080616147981 */ /* 0x000f28000c1e1900 */
[----:B------:R-:W5:Y:S01]  /*2a60*/  LDG.E R18, desc[UR6][R22.64+0xc] ;  /* 0x00000c0616127981 */ /* 0x000f62000c1e1900 */
[----:B-1----:R-:W-:Y:S01]  /*2a70*/  IMAD.WIDE R14, R17, 0x4, R10 ;  /* 0x00000004110e7825 */ /* 0x002fe200078e020a */
[----:B--2---:R-:W-:-:S02]  /*2a80*/  FSETP.NE.AND P3, PT, |R26|, +INF , PT ;  /* 0x7f8000001a00780b */ /* 0x004fc40003f65200 */
[----:B---3--:R-:W-:Y:S02]  /*2a90*/  FSETP.NE.AND P2, PT, |R21|, +INF , PT ;  /* 0x7f8000001500780b */ /* 0x008fe40003f45200 */
[----:B----4-:R-:W-:Y:S02]  /*2aa0*/  FSETP.NE.AND P1, PT, |R20|, +INF , PT ;  /* 0x7f8000001400780b */ /* 0x010fe40003f25200 */
[----:B-----5:R-:W-:-:S07]  /*2ab0*/  FSETP.NE.AND P0, PT, |R18|, +INF , PT ;  /* 0x7f8000001200780b */ /* 0x020fce0003f05200 */
[----:B------:R-:W-:Y:S06]  /*2ac0*/  @!P3 BRA `(.L_x_61) ;  /* 0x00000000003cb947 */ /* 0x000fec0003800000 */
        /* <DEDUP_REMOVED lines=15> */
.L_x_61:
[----:B------:R-:W-:Y:S05]  /*2bc0*/  @!P2 BRA `(.L_x_62) ;  /* 0x00000000003ca947 */ /* 0x000fea0003800000 */
        /* <DEDUP_REMOVED lines=15> */
.L_x_62:
        /* <DEDUP_REMOVED lines=9> */
[----:B------:R-:W-:Y:S02]  /*2d50*/  @P2 FSEL R21, R22, R2, !P3 ;  /* 0x0000000216152208 */ /* 0x000fe40005800000 */
[C---:B------:R-:W-:Y:S01]  /*2d60*/  @P2 FSEL R25, R23.reuse, R5, P1 ;  /* 0x0000000517192208 */ /* 0x040fe20000800000 */
[----:B------:R-:W-:Y:S01]  /*2d70*/  @P2 IMAD.MOV.U32 R4, RZ, RZ, R24 ;  /* 0x000000ffff042224 */ /* 0x000fe200078e0018 */
[----:B------:R-:W-:Y:S01]  /*2d80*/  @P2 FSEL R22, R23, R3, !P3 ;  /* 0x0000000317162208 */ /* 0x000fe20005800000 */
[----:B------:R-:W-:Y:S02]  /*2d90*/  @P2 IMAD.MOV.U32 R2, RZ, RZ, R21 ;  /* 0x000000ffff022224 */ /* 0x000fe400078e0015 */
[----:B------:R-:W-:Y:S02]  /*2da0*/  @P2 IMAD.MOV.U32 R5, RZ, RZ, R25 ;  /* 0x000000ffff052224 */ /* 0x000fe400078e0019 */
[----:B------:R-:W-:-:S07]  /*2db0*/  @P2 IMAD.MOV.U32 R3, RZ, RZ, R22 ;  /* 0x000000ffff032224 */ /* 0x000fce00078e0016 */
.L_x_63:
        /* <DEDUP_REMOVED lines=13> */
.L_x_64:
[C---:B------:R-:W-:Y:S02]  /*2e90*/  VIADD R15, R17.reuse, 0x3 ;  /* 0x00000003110f7836 */ /* 0x040fe40000000000 */
[----:B------:R-:W-:Y:S02]  /*2ea0*/  VIADD R17, R17, 0x4 ;  /* 0x0000000411117836 */ /* 0x000fe40000000000 */
[----:B------:R-:W-:Y:S01]  /*2eb0*/  VIADD R19, R19, 0x4 ;  /* 0x0000000413137836 */ /* 0x000fe20000000000 */
[----:B------:R-:W-:-:S13]  /*2ec0*/  ISETP.GE.AND P0, PT, R15, R0, PT ;  /* 0x000000000f00720c */ /* 0x000fda0003f06270 */
[----:B------:R-:W-:Y:S05]  /*2ed0*/  @!P0 BRA `(.L_x_65) ;  /* 0xfffffff800d08947 */ /* 0x000fea000383ffff */
.L_x_56:
[----:B------:R-:W-:-:S06]  /*2ee0*/  DSETP.NE.AND P0, PT, |R2|, +INF , PT ;  /* 0x7ff000000200742a */ /* 0x000fcc0003f05200 */
[----:B------:R-:W-:-:S14]  /*2ef0*/  DSETP.EQU.OR P0, PT, |R4|, +INF , !P0 ;  /* 0x7ff000000400742a */ /* 0x000fdc000470a600 */
[----:B------:R-:W-:Y:S01]  /*2f00*/  @!P0 DADD R2, R4, R2 ;  /* 0x0000000004028229 */ /* 0x000fe20000000002 */
[----:B------:R-:W-:-:S09]  /*2f10*/  IMAD.MOV.U32 R5, RZ, RZ, R16 ;  /* 0x000000ffff057224 */ /* 0x000fd200078e0010 */
[----:B------:R-:W0:Y:S02]  /*2f20*/  @!P0 F2F.F32.F64 R3, R2 ;  /* 0x0000000200038310 */ /* 0x000e240000301000 */
[----:B0-----:R-:W-:-:S07]  /*2f30*/  @!P0 FFMA R5, R3, 0.5, R16 ;  /* 0x3f00000003058823 */ /* 0x001fce0000000010 */
.L_x_55:
[----:B------:R-:W0:Y:S01]  /*2f40*/  LDC.64 R2, c[0x0][0x3c0] ;  /* 0x0000f000ff027b82 */ /* 0x000e220000000a00 */
[----:B------:R-:W2:Y:S01]  /*2f50*/  LDCU UR5, c[0x0][0x3a8] ;  /* 0x00007500ff0577ac */ /* 0x000ea20008000800 */
[----:B------:R-:W-:Y:S01]  /*2f60*/  VIADD R0, R0, 0x1 ;  /* 0x0000000100007836 */ /* 0x000fe20000000000 */
[----:B------:R-:W-:-:S04]  /*2f70*/  UIADD3 UR4, UPT, UPT, UR4, 0x1, URZ ;  /* 0x0000000104047890 */ /* 0x000fc8000fffe0ff */
[----:B--2---:R-:W-:Y:S01]  /*2f80*/  ISETP.NE.AND P0, PT, R0, UR5, PT ;  /* 0x0000000500007c0c */ /* 0x004fe2000bf05270 */
[----:B0-----:R-:W-:-:S05]  /*2f90*/  IMAD.WIDE R2, R6, 0x4, R2 ;  /* 0x0000000406027825 */ /* 0x001fca00078e0202 */
[----:B------:R0:W-:Y:S07]  /*2fa0*/  STG.E desc[UR6][R2.64], R5 ;  /* 0x0000000502007986 */ /* 0x0001ee000c101906 */
[----:B------:R-:W-:Y:S05]  /*2fb0*/  @P0 BRA `(.L_x_66) ;  /* 0xfffffff000ec0947 */ /* 0x000fea000383ffff */
[----:B------:R-:W-:Y:S05]  /*2fc0*/  EXIT ;  /* 0x000000000000794d */ /* 0x000fea0003800000 */
        .weak           $__internal_1_$__cuda_sm20_div_rn_f64_full
        .type           $__internal_1_$__cuda_sm20_div_rn_f64_full,@function
        .size           $__internal_1_$__cuda_sm20_div_rn_f64_full,(.L_x_74 - $__internal_1_$__cuda_sm20_div_rn_f64_full)
$__internal_1_$__cuda_sm20_div_rn_f64_full:
        /* <DEDUP_REMOVED lines=31> */
.L_x_67:
[----:B------:R-:W-:Y:S01]  /*31c0*/  DMUL R20, R18, R16 ;  /* 0x0000001012147228 */ /* 0x000fe20000000000 */
[----:B------:R-:W-:-:S07]  /*31d0*/  @!P0 LOP3.LUT R31, R11, 0x7ff00000, RZ, 0xc0, !PT ;  /* 0x7ff000000b1f8812 */ /* 0x000fce00078ec0ff */
[----:B------:R-:W-:-:S08]  /*31e0*/  DFMA R22, R20, -R10, R16 ;  /* 0x8000000a1416722b */ /* 0x000fd00000000010 */
[----:B------:R-:W-:Y:S01]  /*31f0*/  DFMA R22, R18, R22, R20 ;  /* 0x000000161216722b */ /* 0x000fe20000000014 */
[----:B------:R-:W-:Y:S02]  /*3200*/  VIADD R18, R34, 0xffffffff ;  /* 0xffffffff22127836 */ /* 0x000fe40000000000 */
[----:B------:R-:W-:-:S03]  /*3210*/  VIADD R19, R31, 0xffffffff ;  /* 0xffffffff1f137836 */ /* 0x000fc60000000000 */
[----:B------:R-:W-:-:S04]  /*3220*/  ISETP.GT.U32.AND P0, PT, R18, 0x7feffffe, PT ;  /* 0x7feffffe1200780c */ /* 0x000fc80003f04070 */
[----:B------:R-:W-:-:S13]  /*3230*/  ISETP.GT.U32.OR P0, PT, R19, 0x7feffffe, P0 ;  /* 0x7feffffe1300780c */ /* 0x000fda0000704470 */
        /* <DEDUP_REMOVED lines=30> */
.L_x_68:
[----:B------:R-:W-:-:S14]  /*3420*/  DSETP.NAN.AND P0, PT, R14, R14, PT ;  /* 0x0000000e0e00722a */ /* 0x000fdc0003f08000 */
[----:B------:R-:W-:Y:S05]  /*3430*/  @P0 BRA `(.L_x_70) ;  /* 0x0000000000440947 */ /* 0x000fea0003800000 */
[----:B------:R-:W-:-:S14]  /*3440*/  DSETP.NAN.AND P0, PT, R12, R12, PT ;  /* 0x0000000c0c00722a */ /* 0x000fdc0003f08000 */
[----:B------:R-:W-:Y:S05]  /*3450*/  @P0 BRA `(.L_x_71) ;  /* 0x0000000000300947 */ /* 0x000fea0003800000 */
[----:B------:R-:W-:Y:S01]  /*3460*/  ISETP.NE.AND P0, PT, R34, R31, PT ;  /* 0x0000001f2200720c */ /* 0x000fe20003f05270 */
[----:B------:R-:W-:Y:S02]  /*3470*/  IMAD.MOV.U32 R18, RZ, RZ, 0x0 ;  /* 0x00000000ff127424 */ /* 0x000fe400078e00ff */
[----:B------:R-:W-:-:S10]  /*3480*/  IMAD.MOV.U32 R19, RZ, RZ, -0x80000 ;  /* 0xfff80000ff137424 */ /* 0x000fd400078e00ff */
        /* <DEDUP_REMOVED lines=9> */
.L_x_71:
[----:B------:R-:W-:Y:S01]  /*3520*/  LOP3.LUT R19, R13, 0x80000, RZ, 0xfc, !PT ;  /* 0x000800000d137812 */ /* 0x000fe200078efcff */
[----:B------:R-:W-:Y:S01]  /*3530*/  IMAD.MOV.U32 R18, RZ, RZ, R12 ;  /* 0x000000ffff127224 */ /* 0x000fe200078e000c */
[----:B------:R-:W-:Y:S06]  /*3540*/  BRA `(.L_x_69) ;  /* 0x0000000000087947 */ /* 0x000fec0003800000 */
.L_x_70:
[----:B------:R-:W-:Y:S01]  /*3550*/  LOP3.LUT R19, R15, 0x80000, RZ, 0xfc, !PT ;  /* 0x000800000f137812 */ /* 0x000fe200078efcff */
[----:B------:R-:W-:-:S07]  /*3560*/  IMAD.MOV.U32 R18, RZ, RZ, R14 ;  /* 0x000000ffff127224 */ /* 0x000fce00078e000e */
.L_x_69:
[----:B------:R-:W-:Y:S02]  /*3570*/  IMAD.MOV.U32 R31, RZ, RZ, 0x0 ;  /* 0x00000000ff1f7424 */ /* 0x000fe400078e00ff */
[----:B------:R-:W-:Y:S02]  /*3580*/  IMAD.MOV.U32 R10, RZ, RZ, R18 ;  /* 0x000000ffff0a7224 */ /* 0x000fe400078e0012 */
[----:B------:R-:W-:Y:S01]  /*3590*/  IMAD.MOV.U32 R11, RZ, RZ, R19 ;  /* 0x000000ffff0b7224 */ /* 0x000fe200078e0013 */
[----:B------:R-:W-:Y:S06]  /*35a0*/  RET.REL.NODEC R30 `(vama_batch_f32) ;  /* 0xffffffc81e947950 */ /* 0x000fec0003c3ffff */
.L_x_72:
        /* <DEDUP_REMOVED lines=13> */
.L_x_74:


//--------------------- .nv.shared.reserved.0     --------------------------
	.section	.nv.shared.reserved.0,"aw",@nobits
	.weak		__nv_reservedSMEM_offset_0_alias
	.size		__nv_reservedSMEM_offset_0_alias, 0, 64
	.other		__nv_reservedSMEM_offset_0_alias,@"STO_CUDA_RESERVED_SHARED STV_DEFAULT"
__nv_reservedSMEM_offset_0_alias:
	.zero		0
	.zero		64


//--------------------- .nv.constant0.vama_many_series_one_param_f32 --------------------------
	.section	.nv.constant0.vama_many_series_one_param_f32,"a",@progbits
	.sectionflags	@""
	.align	4
.nv.constant0.vama_many_series_one_param_f32:
	.zero		952


//--------------------- .nv.constant0.vama_batch_f32 --------------------------
	.section	.nv.constant0.vama_batch_f32,"a",@progbits
	.sectionflags	@""
	.align	4
.nv.constant0.vama_batch_f32:
	.zero		968


//--------------------- SYMBOLS --------------------------

	.type		.nv.reservedSmem.offset0,@object
	.size		.nv.reservedSmem.offset0,0x4
